//
// Generated by NVIDIA NVVM Compiler
//
// Compiler Build ID: CL-36424714
// Cuda compilation tools, release 13.0, V13.0.88
// Based on NVVM 20.0.0
//

.version 9.0
.target sm_100
.address_size 64

	// .globl	_Z6phase1Piiii
// _ZZ6phase1PiiiiE5pivot has been demoted
// _ZZ6phase2PiiiiiE5tileA has been demoted
// _ZZ6phase2PiiiiiE5tileB has been demoted
// _ZZ6phase3PiiiiiE4tile has been demoted
// _ZZ6phase3PiiiiiE8pivotRow has been demoted
// _ZZ6phase3PiiiiiE8pivotCol has been demoted

.visible .entry _Z6phase1Piiii(
	.param .u64 .ptr .align 1 _Z6phase1Piiii_param_0,
	.param .u32 _Z6phase1Piiii_param_1,
	.param .u32 _Z6phase1Piiii_param_2,
	.param .u32 _Z6phase1Piiii_param_3
)
{
	.reg .pred 	%p<21>;
	.reg .b32 	%r<98>;
	.reg .b64 	%rd<5>;
	// demoted variable
	.shared .align 4 .b8 _ZZ6phase1PiiiiE5pivot[4096];
	ld.param.u64 	%rd2, [_Z6phase1Piiii_param_0];
	ld.param.u32 	%r36, [_Z6phase1Piiii_param_1];
	ld.param.u32 	%r35, [_Z6phase1Piiii_param_2];
	ld.param.u32 	%r37, [_Z6phase1Piiii_param_3];
	cvta.to.global.u64 	%rd3, %rd2;
	mov.u32 	%r38, %tid.y;
	mov.u32 	%r1, %tid.x;
	mul.lo.s32 	%r39, %r37, %r35;
	add.s32 	%r40, %r39, %r38;
	add.s32 	%r41, %r39, %r1;
	mul.lo.s32 	%r2, %r35, %r38;
	add.s32 	%r42, %r2, %r1;
	mad.lo.s32 	%r43, %r40, %r36, %r41;
	mul.wide.s32 	%rd4, %r43, 4;
	add.s64 	%rd1, %rd3, %rd4;
	ld.global.u32 	%r44, [%rd1];
	shl.b32 	%r45, %r42, 2;
	mov.u32 	%r46, _ZZ6phase1PiiiiE5pivot;
	add.s32 	%r3, %r46, %r45;
	st.shared.u32 	[%r3], %r44;
	bar.sync 	0;
	setp.lt.s32 	%p1, %r35, 1;
	@%p1 bra 	$L__BB0_17;
	and.b32  	%r4, %r35, 3;
	setp.lt.u32 	%p2, %r35, 4;
	mov.b32 	%r94, 0;
	@%p2 bra 	$L__BB0_12;
	and.b32  	%r94, %r35, 2147483644;
	neg.s32 	%r93, %r94;
	shl.b32 	%r7, %r35, 2;
	shl.b32 	%r48, %r1, 2;
	add.s32 	%r92, %r46, %r48;
	shl.b32 	%r9, %r35, 4;
	shl.b32 	%r10, %r35, 3;
	mul.lo.s32 	%r11, %r35, 12;
	shl.b32 	%r50, %r2, 2;
	add.s32 	%r51, %r50, %r46;
	add.s32 	%r91, %r51, 8;
$L__BB0_3:
	ld.shared.u32 	%r52, [%r91+-8];
	ld.shared.u32 	%r53, [%r92];
	setp.eq.s32 	%p3, %r52, 1073741823;
	setp.eq.s32 	%p4, %r53, 1073741823;
	add.s32 	%r55, %r53, %r52;
	selp.b32 	%r56, 1073741823, %r55, %p4;
	selp.b32 	%r16, 1073741823, %r56, %p3;
	ld.shared.u32 	%r57, [%r3];
	setp.ge.s32 	%p5, %r16, %r57;
	@%p5 bra 	$L__BB0_5;
	st.shared.u32 	[%r3], %r16;
$L__BB0_5:
	bar.sync 	0;
	ld.shared.u32 	%r58, [%r91+-4];
	add.s32 	%r59, %r92, %r7;
	ld.shared.u32 	%r60, [%r59];
	setp.eq.s32 	%p6, %r58, 1073741823;
	setp.eq.s32 	%p7, %r60, 1073741823;
	add.s32 	%r62, %r60, %r58;
	selp.b32 	%r63, 1073741823, %r62, %p7;
	selp.b32 	%r17, 1073741823, %r63, %p6;
	ld.shared.u32 	%r64, [%r3];
	setp.ge.s32 	%p8, %r17, %r64;
	@%p8 bra 	$L__BB0_7;
	st.shared.u32 	[%r3], %r17;
$L__BB0_7:
	bar.sync 	0;
	ld.shared.u32 	%r65, [%r91];
	add.s32 	%r66, %r92, %r10;
	ld.shared.u32 	%r67, [%r66];
	setp.eq.s32 	%p9, %r65, 1073741823;
	setp.eq.s32 	%p10, %r67, 1073741823;
	add.s32 	%r69, %r67, %r65;
	selp.b32 	%r70, 1073741823, %r69, %p10;
	selp.b32 	%r18, 1073741823, %r70, %p9;
	ld.shared.u32 	%r71, [%r3];
	setp.ge.s32 	%p11, %r18, %r71;
	@%p11 bra 	$L__BB0_9;
	st.shared.u32 	[%r3], %r18;
$L__BB0_9:
	bar.sync 	0;
	ld.shared.u32 	%r72, [%r91+4];
	add.s32 	%r73, %r92, %r11;
	ld.shared.u32 	%r74, [%r73];
	setp.eq.s32 	%p12, %r72, 1073741823;
	setp.eq.s32 	%p13, %r74, 1073741823;
	add.s32 	%r76, %r74, %r72;
	selp.b32 	%r77, 1073741823, %r76, %p13;
	selp.b32 	%r19, 1073741823, %r77, %p12;
	ld.shared.u32 	%r78, [%r3];
	setp.ge.s32 	%p14, %r19, %r78;
	@%p14 bra 	$L__BB0_11;
	st.shared.u32 	[%r3], %r19;
$L__BB0_11:
	bar.sync 	0;
	add.s32 	%r93, %r93, 4;
	add.s32 	%r92, %r92, %r9;
	add.s32 	%r91, %r91, 16;
	setp.ne.s32 	%p15, %r93, 0;
	@%p15 bra 	$L__BB0_3;
$L__BB0_12:
	setp.eq.s32 	%p16, %r4, 0;
	@%p16 bra 	$L__BB0_17;
	mad.lo.s32 	%r79, %r94, %r35, %r1;
	shl.b32 	%r80, %r79, 2;
	add.s32 	%r97, %r46, %r80;
	shl.b32 	%r25, %r35, 2;
	add.s32 	%r82, %r94, %r2;
	shl.b32 	%r83, %r82, 2;
	add.s32 	%r96, %r46, %r83;
	neg.s32 	%r95, %r4;
$L__BB0_14:
	.pragma "nounroll";
	ld.shared.u32 	%r84, [%r96];
	ld.shared.u32 	%r85, [%r97];
	setp.eq.s32 	%p17, %r84, 1073741823;
	setp.eq.s32 	%p18, %r85, 1073741823;
	add.s32 	%r87, %r85, %r84;
	selp.b32 	%r88, 1073741823, %r87, %p18;
	selp.b32 	%r31, 1073741823, %r88, %p17;
	ld.shared.u32 	%r89, [%r3];
	setp.ge.s32 	%p19, %r31, %r89;
	@%p19 bra 	$L__BB0_16;
	st.shared.u32 	[%r3], %r31;
$L__BB0_16:
	bar.sync 	0;
	add.s32 	%r97, %r97, %r25;
	add.s32 	%r96, %r96, 4;
	add.s32 	%r95, %r95, 1;
	setp.ne.s32 	%p20, %r95, 0;
	@%p20 bra 	$L__BB0_14;
$L__BB0_17:
	ld.shared.u32 	%r90, [%r3];
	st.global.u32 	[%rd1], %r90;
	ret;

}
	// .globl	_Z6phase2Piiiii
.visible .entry _Z6phase2Piiiii(
	.param .u64 .ptr .align 1 _Z6phase2Piiiii_param_0,
	.param .u32 _Z6phase2Piiiii_param_1,
	.param .u32 _Z6phase2Piiiii_param_2,
	.param .u32 _Z6phase2Piiiii_param_3,
	.param .u32 _Z6phase2Piiiii_param_4
)
{
	.reg .pred 	%p<28>;
	.reg .b32 	%r<155>;
	.reg .b64 	%rd<7>;
	// demoted variable
	.shared .align 4 .b8 _ZZ6phase2PiiiiiE5tileA[4096];
	// demoted variable
	.shared .align 4 .b8 _ZZ6phase2PiiiiiE5tileB[4096];
	ld.param.u64 	%rd2, [_Z6phase2Piiiii_param_0];
	ld.param.u32 	%r72, [_Z6phase2Piiiii_param_1];
	ld.param.u32 	%r71, [_Z6phase2Piiiii_param_2];
	ld.param.u32 	%r73, [_Z6phase2Piiiii_param_3];
	cvta.to.global.u64 	%rd3, %rd2;
	mov.u32 	%r74, %tid.y;
	mov.u32 	%r1, %tid.x;
	mul.lo.s32 	%r2, %r71, %r74;
	add.s32 	%r75, %r2, %r1;
	mov.u32 	%r3, %ctaid.y;
	mov.u32 	%r76, %ctaid.x;
	setp.ge.s32 	%p1, %r76, %r73;
	selp.u32 	%r77, 1, 0, %p1;
	add.s32 	%r78, %r76, %r77;
	setp.eq.s32 	%p2, %r3, 0;
	selp.b32 	%r79, %r73, %r78, %p2;
	selp.b32 	%r80, %r78, %r73, %p2;
	mad.lo.s32 	%r81, %r79, %r71, %r74;
	mad.lo.s32 	%r82, %r80, %r71, %r1;
	mad.lo.s32 	%r83, %r81, %r72, %r82;
	mul.wide.s32 	%rd4, %r83, 4;
	add.s64 	%rd1, %rd3, %rd4;
	ld.global.u32 	%r84, [%rd1];
	shl.b32 	%r85, %r75, 2;
	mov.u32 	%r86, _ZZ6phase2PiiiiiE5tileA;
	add.s32 	%r4, %r86, %r85;
	st.shared.u32 	[%r4], %r84;
	mul.lo.s32 	%r87, %r73, %r71;
	add.s32 	%r88, %r87, %r74;
	add.s32 	%r89, %r87, %r1;
	mad.lo.s32 	%r90, %r88, %r72, %r89;
	mul.wide.s32 	%rd5, %r90, 4;
	add.s64 	%rd6, %rd3, %rd5;
	ld.global.u32 	%r91, [%rd6];
	mov.u32 	%r92, _ZZ6phase2PiiiiiE5tileB;
	add.s32 	%r93, %r92, %r85;
	st.shared.u32 	[%r93], %r91;
	bar.sync 	0;
	setp.lt.s32 	%p3, %r71, 1;
	@%p3 bra 	$L__BB1_32;
	and.b32  	%r5, %r71, 3;
	setp.lt.u32 	%p4, %r71, 4;
	mov.b32 	%r149, 0;
	@%p4 bra 	$L__BB1_24;
	and.b32  	%r149, %r71, 2147483644;
	neg.s32 	%r140, %r149;
	mul.lo.s32 	%r95, %r71, 12;
	add.s32 	%r8, %r92, %r95;
	shl.b32 	%r139, %r1, 2;
	shl.b32 	%r10, %r71, 4;
	add.s32 	%r11, %r86, %r95;
	shl.b32 	%r98, %r71, 3;
	add.s32 	%r12, %r92, %r98;
	add.s32 	%r13, %r86, %r98;
	shl.b32 	%r99, %r71, 2;
	add.s32 	%r14, %r86, %r99;
	add.s32 	%r15, %r92, %r99;
	shl.b32 	%r138, %r2, 2;
$L__BB1_3:
	setp.ne.s32 	%p5, %r3, 0;
	add.s32 	%r20, %r92, %r138;
	add.s32 	%r21, %r86, %r138;
	@%p5 bra 	$L__BB1_5;
	ld.shared.u32 	%r141, [%r20];
	add.s32 	%r105, %r86, %r139;
	ld.shared.u32 	%r142, [%r105];
	bra.uni 	$L__BB1_6;
$L__BB1_5:
	ld.shared.u32 	%r141, [%r21];
	add.s32 	%r103, %r92, %r139;
	ld.shared.u32 	%r142, [%r103];
$L__BB1_6:
	setp.eq.s32 	%p6, %r141, 1073741823;
	setp.eq.s32 	%p7, %r142, 1073741823;
	add.s32 	%r106, %r142, %r141;
	selp.b32 	%r107, 1073741823, %r106, %p7;
	selp.b32 	%r28, 1073741823, %r107, %p6;
	ld.shared.u32 	%r108, [%r4];
	setp.ge.s32 	%p8, %r28, %r108;
	@%p8 bra 	$L__BB1_8;
	st.shared.u32 	[%r4], %r28;
$L__BB1_8:
	setp.eq.s32 	%p9, %r3, 0;
	bar.sync 	0;
	@%p9 bra 	$L__BB1_10;
	ld.shared.u32 	%r143, [%r21+4];
	add.s32 	%r109, %r15, %r139;
	ld.shared.u32 	%r144, [%r109];
	bra.uni 	$L__BB1_11;
$L__BB1_10:
	ld.shared.u32 	%r143, [%r20+4];
	add.s32 	%r110, %r14, %r139;
	ld.shared.u32 	%r144, [%r110];
$L__BB1_11:
	setp.eq.s32 	%p10, %r143, 1073741823;
	setp.eq.s32 	%p11, %r144, 1073741823;
	add.s32 	%r111, %r144, %r143;
	selp.b32 	%r112, 1073741823, %r111, %p11;
	selp.b32 	%r35, 1073741823, %r112, %p10;
	ld.shared.u32 	%r113, [%r4];
	setp.ge.s32 	%p12, %r35, %r113;
	@%p12 bra 	$L__BB1_13;
	st.shared.u32 	[%r4], %r35;
$L__BB1_13:
	setp.eq.s32 	%p13, %r3, 0;
	bar.sync 	0;
	@%p13 bra 	$L__BB1_15;
	ld.shared.u32 	%r145, [%r21+8];
	add.s32 	%r114, %r12, %r139;
	ld.shared.u32 	%r146, [%r114];
	bra.uni 	$L__BB1_16;
$L__BB1_15:
	ld.shared.u32 	%r145, [%r20+8];
	add.s32 	%r115, %r13, %r139;
	ld.shared.u32 	%r146, [%r115];
$L__BB1_16:
	setp.eq.s32 	%p14, %r145, 1073741823;
	setp.eq.s32 	%p15, %r146, 1073741823;
	add.s32 	%r116, %r146, %r145;
	selp.b32 	%r117, 1073741823, %r116, %p15;
	selp.b32 	%r42, 1073741823, %r117, %p14;
	ld.shared.u32 	%r118, [%r4];
	setp.ge.s32 	%p16, %r42, %r118;
	@%p16 bra 	$L__BB1_18;
	st.shared.u32 	[%r4], %r42;
$L__BB1_18:
	setp.eq.s32 	%p17, %r3, 0;
	bar.sync 	0;
	@%p17 bra 	$L__BB1_20;
	ld.shared.u32 	%r147, [%r21+12];
	add.s32 	%r119, %r8, %r139;
	ld.shared.u32 	%r148, [%r119];
	bra.uni 	$L__BB1_21;
$L__BB1_20:
	ld.shared.u32 	%r147, [%r20+12];
	add.s32 	%r120, %r11, %r139;
	ld.shared.u32 	%r148, [%r120];
$L__BB1_21:
	setp.eq.s32 	%p18, %r147, 1073741823;
	setp.eq.s32 	%p19, %r148, 1073741823;
	add.s32 	%r121, %r148, %r147;
	selp.b32 	%r122, 1073741823, %r121, %p19;
	selp.b32 	%r49, 1073741823, %r122, %p18;
	ld.shared.u32 	%r123, [%r4];
	setp.ge.s32 	%p20, %r49, %r123;
	@%p20 bra 	$L__BB1_23;
	st.shared.u32 	[%r4], %r49;
$L__BB1_23:
	bar.sync 	0;
	add.s32 	%r140, %r140, 4;
	add.s32 	%r139, %r139, %r10;
	add.s32 	%r138, %r138, 16;
	setp.ne.s32 	%p21, %r140, 0;
	@%p21 bra 	$L__BB1_3;
$L__BB1_24:
	setp.eq.s32 	%p22, %r5, 0;
	@%p22 bra 	$L__BB1_32;
	mad.lo.s32 	%r124, %r149, %r71, %r1;
	shl.b32 	%r152, %r124, 2;
	shl.b32 	%r55, %r71, 2;
	add.s32 	%r125, %r149, %r2;
	shl.b32 	%r151, %r125, 2;
	neg.s32 	%r150, %r5;
$L__BB1_26:
	.pragma "nounroll";
	setp.eq.s32 	%p23, %r3, 0;
	@%p23 bra 	$L__BB1_28;
	add.s32 	%r127, %r86, %r151;
	ld.shared.u32 	%r153, [%r127];
	add.s32 	%r129, %r92, %r152;
	ld.shared.u32 	%r154, [%r129];
	bra.uni 	$L__BB1_29;
$L__BB1_28:
	add.s32 	%r131, %r92, %r151;
	ld.shared.u32 	%r153, [%r131];
	add.s32 	%r133, %r86, %r152;
	ld.shared.u32 	%r154, [%r133];
$L__BB1_29:
	setp.eq.s32 	%p24, %r153, 1073741823;
	setp.eq.s32 	%p25, %r154, 1073741823;
	add.s32 	%r134, %r154, %r153;
	selp.b32 	%r135, 1073741823, %r134, %p25;
	selp.b32 	%r67, 1073741823, %r135, %p24;
	ld.shared.u32 	%r136, [%r4];
	setp.ge.s32 	%p26, %r67, %r136;
	@%p26 bra 	$L__BB1_31;
	st.shared.u32 	[%r4], %r67;
$L__BB1_31:
	bar.sync 	0;
	add.s32 	%r152, %r152, %r55;
	add.s32 	%r151, %r151, 4;
	add.s32 	%r150, %r150, 1;
	setp.ne.s32 	%p27, %r150, 0;
	@%p27 bra 	$L__BB1_26;
$L__BB1_32:
	ld.shared.u32 	%r137, [%r4];
	st.global.u32 	[%rd1], %r137;
	ret;

}
	// .globl	_Z6phase3Piiiii
.visible .entry _Z6phase3Piiiii(
	.param .u64 .ptr .align 1 _Z6phase3Piiiii_param_0,
	.param .u32 _Z6phase3Piiiii_param_1,
	.param .u32 _Z6phase3Piiiii_param_2,
	.param .u32 _Z6phase3Piiiii_param_3,
	.param .u32 _Z6phase3Piiiii_param_4
)
{
	.reg .pred 	%p<24>;
	.reg .b32 	%r<113>;
	.reg .b64 	%rd<9>;
	// demoted variable
	.shared .align 4 .b8 _ZZ6phase3PiiiiiE4tile[4096];
	// demoted variable
	.shared .align 4 .b8 _ZZ6phase3PiiiiiE8pivotRow[4096];
	// demoted variable
	.shared .align 4 .b8 _ZZ6phase3PiiiiiE8pivotCol[4096];
	ld.param.u64 	%rd2, [_Z6phase3Piiiii_param_0];
	ld.param.u32 	%r37, [_Z6phase3Piiiii_param_1];
	ld.param.u32 	%r38, [_Z6phase3Piiiii_param_2];
	ld.param.u32 	%r39, [_Z6phase3Piiiii_param_3];
	mov.u32 	%r1, %tid.x;
	mov.u32 	%r2, %ctaid.y;
	mov.u32 	%r3, %ctaid.x;
	setp.eq.s32 	%p1, %r2, %r39;
	setp.eq.s32 	%p2, %r3, %r39;
	or.pred  	%p3, %p1, %p2;
	@%p3 bra 	$L__BB2_19;
	mov.u32 	%r40, %tid.y;
	cvta.to.global.u64 	%rd3, %rd2;
	mad.lo.s32 	%r41, %r38, %r2, %r40;
	mad.lo.s32 	%r42, %r38, %r3, %r1;
	mul.lo.s32 	%r43, %r39, %r38;
	add.s32 	%r44, %r43, %r40;
	add.s32 	%r45, %r43, %r1;
	mul.lo.s32 	%r4, %r38, %r40;
	add.s32 	%r46, %r4, %r1;
	mul.lo.s32 	%r47, %r41, %r37;
	add.s32 	%r48, %r47, %r42;
	mul.wide.s32 	%rd4, %r48, 4;
	add.s64 	%rd1, %rd3, %rd4;
	ld.global.u32 	%r49, [%rd1];
	shl.b32 	%r50, %r46, 2;
	mov.u32 	%r51, _ZZ6phase3PiiiiiE4tile;
	add.s32 	%r5, %r51, %r50;
	st.shared.u32 	[%r5], %r49;
	mad.lo.s32 	%r52, %r44, %r37, %r42;
	mul.wide.s32 	%rd5, %r52, 4;
	add.s64 	%rd6, %rd3, %rd5;
	ld.global.u32 	%r53, [%rd6];
	mov.u32 	%r54, _ZZ6phase3PiiiiiE8pivotRow;
	add.s32 	%r55, %r54, %r50;
	st.shared.u32 	[%r55], %r53;
	add.s32 	%r56, %r45, %r47;
	mul.wide.s32 	%rd7, %r56, 4;
	add.s64 	%rd8, %rd3, %rd7;
	ld.global.u32 	%r57, [%rd8];
	mov.u32 	%r58, _ZZ6phase3PiiiiiE8pivotCol;
	add.s32 	%r59, %r58, %r50;
	st.shared.u32 	[%r59], %r57;
	bar.sync 	0;
	setp.lt.s32 	%p4, %r38, 1;
	@%p4 bra 	$L__BB2_18;
	and.b32  	%r6, %r38, 3;
	setp.lt.u32 	%p5, %r38, 4;
	mov.b32 	%r109, 0;
	@%p5 bra 	$L__BB2_13;
	and.b32  	%r109, %r38, 2147483644;
	neg.s32 	%r108, %r109;
	shl.b32 	%r9, %r38, 2;
	shl.b32 	%r61, %r1, 2;
	add.s32 	%r107, %r54, %r61;
	shl.b32 	%r11, %r38, 4;
	shl.b32 	%r12, %r38, 3;
	mul.lo.s32 	%r13, %r38, 12;
	shl.b32 	%r63, %r4, 2;
	add.s32 	%r65, %r63, %r58;
	add.s32 	%r106, %r65, 8;
$L__BB2_4:
	ld.shared.u32 	%r66, [%r106+-8];
	ld.shared.u32 	%r67, [%r107];
	setp.eq.s32 	%p6, %r66, 1073741823;
	setp.eq.s32 	%p7, %r67, 1073741823;
	add.s32 	%r69, %r67, %r66;
	selp.b32 	%r70, 1073741823, %r69, %p7;
	selp.b32 	%r18, 1073741823, %r70, %p6;
	ld.shared.u32 	%r71, [%r5];
	setp.ge.s32 	%p8, %r18, %r71;
	@%p8 bra 	$L__BB2_6;
	st.shared.u32 	[%r5], %r18;
$L__BB2_6:
	bar.sync 	0;
	ld.shared.u32 	%r72, [%r106+-4];
	add.s32 	%r73, %r107, %r9;
	ld.shared.u32 	%r74, [%r73];
	setp.eq.s32 	%p9, %r72, 1073741823;
	setp.eq.s32 	%p10, %r74, 1073741823;
	add.s32 	%r76, %r74, %r72;
	selp.b32 	%r77, 1073741823, %r76, %p10;
	selp.b32 	%r19, 1073741823, %r77, %p9;
	ld.shared.u32 	%r78, [%r5];
	setp.ge.s32 	%p11, %r19, %r78;
	@%p11 bra 	$L__BB2_8;
	st.shared.u32 	[%r5], %r19;
$L__BB2_8:
	bar.sync 	0;
	ld.shared.u32 	%r79, [%r106];
	add.s32 	%r80, %r107, %r12;
	ld.shared.u32 	%r81, [%r80];
	setp.eq.s32 	%p12, %r79, 1073741823;
	setp.eq.s32 	%p13, %r81, 1073741823;
	add.s32 	%r83, %r81, %r79;
	selp.b32 	%r84, 1073741823, %r83, %p13;
	selp.b32 	%r20, 1073741823, %r84, %p12;
	ld.shared.u32 	%r85, [%r5];
	setp.ge.s32 	%p14, %r20, %r85;
	@%p14 bra 	$L__BB2_10;
	st.shared.u32 	[%r5], %r20;
$L__BB2_10:
	bar.sync 	0;
	ld.shared.u32 	%r86, [%r106+4];
	add.s32 	%r87, %r107, %r13;
	ld.shared.u32 	%r88, [%r87];
	setp.eq.s32 	%p15, %r86, 1073741823;
	setp.eq.s32 	%p16, %r88, 1073741823;
	add.s32 	%r90, %r88, %r86;
	selp.b32 	%r91, 1073741823, %r90, %p16;
	selp.b32 	%r21, 1073741823, %r91, %p15;
	ld.shared.u32 	%r92, [%r5];
	setp.ge.s32 	%p17, %r21, %r92;
	@%p17 bra 	$L__BB2_12;
	st.shared.u32 	[%r5], %r21;
$L__BB2_12:
	bar.sync 	0;
	add.s32 	%r108, %r108, 4;
	add.s32 	%r107, %r107, %r11;
	add.s32 	%r106, %r106, 16;
	setp.ne.s32 	%p18, %r108, 0;
	@%p18 bra 	$L__BB2_4;
$L__BB2_13:
	setp.eq.s32 	%p19, %r6, 0;
	@%p19 bra 	$L__BB2_18;
	mad.lo.s32 	%r93, %r109, %r38, %r1;
	shl.b32 	%r94, %r93, 2;
	add.s32 	%r112, %r54, %r94;
	shl.b32 	%r27, %r38, 2;
	add.s32 	%r96, %r109, %r4;
	shl.b32 	%r97, %r96, 2;
	add.s32 	%r111, %r58, %r97;
	neg.s32 	%r110, %r6;
$L__BB2_15:
	.pragma "nounroll";
	ld.shared.u32 	%r99, [%r111];
	ld.shared.u32 	%r100, [%r112];
	setp.eq.s32 	%p20, %r99, 1073741823;
	setp.eq.s32 	%p21, %r100, 1073741823;
	add.s32 	%r102, %r100, %r99;
	selp.b32 	%r103, 1073741823, %r102, %p21;
	selp.b32 	%r33, 1073741823, %r103, %p20;
	ld.shared.u32 	%r104, [%r5];
	setp.ge.s32 	%p22, %r33, %r104;
	@%p22 bra 	$L__BB2_17;
	st.shared.u32 	[%r5], %r33;
$L__BB2_17:
	bar.sync 	0;
	add.s32 	%r112, %r112, %r27;
	add.s32 	%r111, %r111, 4;
	add.s32 	%r110, %r110, 1;
	setp.ne.s32 	%p23, %r110, 0;
	@%p23 bra 	$L__BB2_15;
$L__BB2_18:
	ld.shared.u32 	%r105, [%r5];
	st.global.u32 	[%rd1], %r105;
$L__BB2_19:
	ret;

}


// ===== COMPILED SASS (sm_100) =====

	.target	sm_100

	.elftype	@"ET_EXEC"


//--------------------- .note.nv.tkinfo           --------------------------
	.section	.note.nv.tkinfo,"",@"SHT_NOTE"
	.sectionflags	@"SHF_NOTE_NV_TKINFO"
	.tkinfo
        /*0018*/ 	.word	0x00000002
        /*0030*/ 	.string	""
        /*0030*/ 	.string	"ptxas"
        /*0030*/ 	.string	"Cuda compilation tools, release 13.0, V13.0.88"
        /*0030*/ 	.string	"Build cuda_13.0.r13.0/compiler.36424714_0"
        /*0030*/ 	.string	"-arch sm_100 -m 64 "



//--------------------- .note.nv.cuinfo           --------------------------
	.section	.note.nv.cuinfo,"",@"SHT_NOTE"
	.sectionflags	@"SHF_NOTE_NV_CUINFO"
        /*0018*/ 	.short	0x0002
        /*001a*/ 	.short	0x0064
        /*001c*/ 	.short	0x0082
	.zero		2


//--------------------- .nv.info                  --------------------------
	.section	.nv.info,"",@"SHT_CUDA_INFO"
	.align	4


	//----- nvinfo : EIATTR_REGCOUNT
	.align		4
        /*0000*/ 	.byte	0x04, 0x2f
        /*0002*/ 	.short	(.L_1 - .L_0)
	.align		4
.L_0:
        /*0004*/ 	.word	index@(_Z6phase1Piiii)
        /*0008*/ 	.word	0x00000016


	//----- nvinfo : EIATTR_FRAME_SIZE
	.align		4
.L_1:
        /*000c*/ 	.byte	0x04, 0x11
        /*000e*/ 	.short	(.L_3 - .L_2)
	.align		4
.L_2:
        /*0010*/ 	.word	index@(_Z6phase1Piiii)
        /*0014*/ 	.word	0x00000000


	//----- nvinfo : EIATTR_REGCOUNT
	.align		4
.L_3:
        /*0018*/ 	.byte	0x04, 0x2f
        /*001a*/ 	.short	(.L_5 - .L_4)
	.align		4
.L_4:
        /*001c*/ 	.word	index@(_Z6phase2Piiiii)
        /*0020*/ 	.word	0x0000000f


	//----- nvinfo : EIATTR_FRAME_SIZE
	.align		4
.L_5:
        /*0024*/ 	.byte	0x04, 0x11
        /*0026*/ 	.short	(.L_7 - .L_6)
	.align		4
.L_6:
        /*0028*/ 	.word	index@(_Z6phase2Piiiii)
        /*002c*/ 	.word	0x00000000


	//----- nvinfo : EIATTR_REGCOUNT
	.align		4
.L_7:
        /*0030*/ 	.byte	0x04, 0x2f
        /*0032*/ 	.short	(.L_9 - .L_8)
	.align		4
.L_8:
        /*0034*/ 	.word	index@(_Z6phase3Piiiii)
        /*0038*/ 	.word	0x00000016


	//----- nvinfo : EIATTR_FRAME_SIZE
	.align		4
.L_9:
        /*003c*/ 	.byte	0x04, 0x11
        /*003e*/ 	.short	(.L_11 - .L_10)
	.align		4
.L_10:
        /*0040*/ 	.word	index@(_Z6phase3Piiiii)
        /*0044*/ 	.word	0x00000000


	//----- nvinfo : EIATTR_MIN_STACK_SIZE
	.align		4
.L_11:
        /*0048*/ 	.byte	0x04, 0x12
        /*004a*/ 	.short	(.L_13 - .L_12)
	.align		4
.L_12:
        /*004c*/ 	.word	index@(_Z6phase3Piiiii)
        /*0050*/ 	.word	0x00000000


	//----- nvinfo : EIATTR_MIN_STACK_SIZE
	.align		4
.L_13:
        /*0054*/ 	.byte	0x04, 0x12
        /*0056*/ 	.short	(.L_15 - .L_14)
	.align		4
.L_14:
        /*0058*/ 	.word	index@(_Z6phase2Piiiii)
        /*005c*/ 	.word	0x00000000


	//----- nvinfo : EIATTR_MIN_STACK_SIZE
	.align		4
.L_15:
        /*0060*/ 	.byte	0x04, 0x12
        /*0062*/ 	.short	(.L_17 - .L_16)
	.align		4
.L_16:
        /*0064*/ 	.word	index@(_Z6phase1Piiii)
        /*0068*/ 	.word	0x00000000
.L_17:


//--------------------- .nv.compat                --------------------------
	.section	.nv.compat,"",@"SHT_CUDA_COMPAT_INFO"
	.align	4
        /*0000*/ 	.byte	0x02, 0x09, 0x00, 0x00, 0x02, 0x02, 0x01, 0x00, 0x02, 0x05, 0x05, 0x00, 0x03, 0x07, 0x01, 0x01
        /*0010*/ 	.byte	0x02, 0x03, 0x00, 0x00, 0x02, 0x06, 0x01, 0x00, 0x04, 0x0b, 0x08, 0x00, 0x09, 0x00, 0x00, 0x00
        /*0020*/ 	.byte	0x00, 0x00, 0x00, 0x00


//--------------------- .nv.info._Z6phase3Piiiii  --------------------------
	.section	.nv.info._Z6phase3Piiiii,"",@"SHT_CUDA_INFO"
	.sectionflags	@""
	.align	4


	//----- nvinfo : EIATTR_CUDA_API_VERSION
	.align		4
        /*0000*/ 	.byte	0x04, 0x37
        /*0002*/ 	.short	(.L_19 - .L_18)
.L_18:
        /*0004*/ 	.word	0x00000082


	//----- nvinfo : EIATTR_KPARAM_INFO
	.align		4
.L_19:
        /*0008*/ 	.byte	0x04, 0x17
        /*000a*/ 	.short	(.L_21 - .L_20)
.L_20:
        /*000c*/ 	.word	0x00000000
        /*0010*/ 	.short	0x0004
        /*0012*/ 	.short	0x0014
        /*0014*/ 	.byte	0x00, 0xf0, 0x11, 0x00


	//----- nvinfo : EIATTR_KPARAM_INFO
	.align		4
.L_21:
        /*0018*/ 	.byte	0x04, 0x17
        /*001a*/ 	.short	(.L_23 - .L_22)
.L_22:
        /*001c*/ 	.word	0x00000000
        /*0020*/ 	.short	0x0003
        /*0022*/ 	.short	0x0010
        /*0024*/ 	.byte	0x00, 0xf0, 0x11, 0x00


	//----- nvinfo : EIATTR_KPARAM_INFO
	.align		4
.L_23:
        /*0028*/ 	.byte	0x04, 0x17
        /*002a*/ 	.short	(.L_25 - .L_24)
.L_24:
        /*002c*/ 	.word	0x00000000
        /*0030*/ 	.short	0x0002
        /*0032*/ 	.short	0x000c
        /*0034*/ 	.byte	0x00, 0xf0, 0x11, 0x00


	//----- nvinfo : EIATTR_KPARAM_INFO
	.align		4
.L_25:
        /*0038*/ 	.byte	0x04, 0x17
        /*003a*/ 	.short	(.L_27 - .L_26)
.L_26:
        /*003c*/ 	.word	0x00000000
        /*0040*/ 	.short	0x0001
        /*0042*/ 	.short	0x0008
        /*0044*/ 	.byte	0x00, 0xf0, 0x11, 0x00


	//----- nvinfo : EIATTR_KPARAM_INFO
	.align		4
.L_27:
        /*0048*/ 	.byte	0x04, 0x17
        /*004a*/ 	.short	(.L_29 - .L_28)
.L_28:
        /*004c*/ 	.word	0x00000000
        /*0050*/ 	.short	0x0000
        /*0052*/ 	.short	0x0000
        /*0054*/ 	.byte	0x00, 0xf5, 0x21, 0x00


	//----- nvinfo : EIATTR_SPARSE_MMA_MASK
	.align		4
.L_29:
        /*0058*/ 	.byte	0x03, 0x50
        /*005a*/ 	.short	0x0000


	//----- nvinfo : EIATTR_MAXREG_COUNT
	.align		4
        /*005c*/ 	.byte	0x03, 0x1b
        /*005e*/ 	.short	0x00ff


	//----- nvinfo : EIATTR_NUM_BARRIERS
	.align		4
        /*0060*/ 	.byte	0x02, 0x4c
        /*0062*/ 	.byte	0x01
	.zero		1


	//----- nvinfo : EIATTR_MERCURY_ISA_VERSION
	.align		4
        /*0064*/ 	.byte	0x03, 0x5f
        /*0066*/ 	.short	0x0101


	//----- nvinfo : EIATTR_VRC_CTA_INIT_COUNT
	.align		4
        /*0068*/ 	.byte	0x02, 0x4a
	.zero		1
	.zero		1


	//----- nvinfo : EIATTR_EXIT_INSTR_OFFSETS
	.align		4
        /*006c*/ 	.byte	0x04, 0x1c
        /*006e*/ 	.short	(.L_31 - .L_30)


	//   ....[0]....
.L_30:
        /*0070*/ 	.word	0x00000060


	//   ....[1]....
        /*0074*/ 	.word	0x00000850


	//----- nvinfo : EIATTR_CBANK_PARAM_SIZE
	.align		4
.L_31:
        /*0078*/ 	.byte	0x03, 0x19
        /*007a*/ 	.short	0x0018


	//----- nvinfo : EIATTR_PARAM_CBANK
	.align		4
        /*007c*/ 	.byte	0x04, 0x0a
        /*007e*/ 	.short	(.L_33 - .L_32)
	.align		4
.L_32:
        /*0080*/ 	.word	index@(.nv.constant0._Z6phase3Piiiii)
        /*0084*/ 	.short	0x0380
        /*0086*/ 	.short	0x0018


	//----- nvinfo : EIATTR_SW_WAR
	.align		4
.L_33:
        /*0088*/ 	.byte	0x04, 0x36
        /*008a*/ 	.short	(.L_35 - .L_34)
.L_34:
        /*008c*/ 	.word	0x00000008
.L_35:


//--------------------- .nv.info._Z6phase2Piiiii  --------------------------
	.section	.nv.info._Z6phase2Piiiii,"",@"SHT_CUDA_INFO"
	.sectionflags	@""
	.align	4


	//----- nvinfo : EIATTR_CUDA_API_VERSION
	.align		4
        /*0000*/ 	.byte	0x04, 0x37
        /*0002*/ 	.short	(.L_37 - .L_36)
.L_36:
        /*0004*/ 	.word	0x00000082


	//----- nvinfo : EIATTR_KPARAM_INFO
	.align		4
.L_37:
        /*0008*/ 	.byte	0x04, 0x17
        /*000a*/ 	.short	(.L_39 - .L_38)
.L_38:
        /*000c*/ 	.word	0x00000000
        /*0010*/ 	.short	0x0004
        /*0012*/ 	.short	0x0014
        /*0014*/ 	.byte	0x00, 0xf0, 0x11, 0x00


	//----- nvinfo : EIATTR_KPARAM_INFO
	.align		4
.L_39:
        /*0018*/ 	.byte	0x04, 0x17
        /*001a*/ 	.short	(.L_41 - .L_40)
.L_40:
        /*001c*/ 	.word	0x00000000
        /*0020*/ 	.short	0x0003
        /*0022*/ 	.short	0x0010
        /*0024*/ 	.byte	0x00, 0xf0, 0x11, 0x00


	//----- nvinfo : EIATTR_KPARAM_INFO
	.align		4
.L_41:
        /*0028*/ 	.byte	0x04, 0x17
        /*002a*/ 	.short	(.L_43 - .L_42)
.L_42:
        /*002c*/ 	.word	0x00000000
        /*0030*/ 	.short	0x0002
        /*0032*/ 	.short	0x000c
        /*0034*/ 	.byte	0x00, 0xf0, 0x11, 0x00


	//----- nvinfo : EIATTR_KPARAM_INFO
	.align		4
.L_43:
        /*0038*/ 	.byte	0x04, 0x17
        /*003a*/ 	.short	(.L_45 - .L_44)
.L_44:
        /*003c*/ 	.word	0x00000000
        /*0040*/ 	.short	0x0001
        /*0042*/ 	.short	0x0008
        /*0044*/ 	.byte	0x00, 0xf0, 0x11, 0x00


	//----- nvinfo : EIATTR_KPARAM_INFO
	.align		4
.L_45:
        /*0048*/ 	.byte	0x04, 0x17
        /*004a*/ 	.short	(.L_47 - .L_46)
.L_46:
        /*004c*/ 	.word	0x00000000
        /*0050*/ 	.short	0x0000
        /*0052*/ 	.short	0x0000
        /*0054*/ 	.byte	0x00, 0xf5, 0x21, 0x00


	//----- nvinfo : EIATTR_SPARSE_MMA_MASK
	.align		4
.L_47:
        /*0058*/ 	.byte	0x03, 0x50
        /*005a*/ 	.short	0x0000


	//----- nvinfo : EIATTR_MAXREG_COUNT
	.align		4
        /*005c*/ 	.byte	0x03, 0x1b
        /*005e*/ 	.short	0x00ff


	//----- nvinfo : EIATTR_NUM_BARRIERS
	.align		4
        /*0060*/ 	.byte	0x02, 0x4c
        /*0062*/ 	.byte	0x01
	.zero		1


	//----- nvinfo : EIATTR_MERCURY_ISA_VERSION
	.align		4
        /*0064*/ 	.byte	0x03, 0x5f
        /*0066*/ 	.short	0x0101


	//----- nvinfo : EIATTR_VRC_CTA_INIT_COUNT
	.align		4
        /*0068*/ 	.byte	0x02, 0x4a
	.zero		1
	.zero		1


	//----- nvinfo : EIATTR_EXIT_INSTR_OFFSETS
	.align		4
        /*006c*/ 	.byte	0x04, 0x1c
        /*006e*/ 	.short	(.L_49 - .L_48)


	//   ....[0]....
.L_48:
        /*0070*/ 	.word	0x00000910


	//----- nvinfo : EIATTR_CBANK_PARAM_SIZE
	.align		4
.L_49:
        /*0074*/ 	.byte	0x03, 0x19
        /*0076*/ 	.short	0x0018


	//----- nvinfo : EIATTR_PARAM_CBANK
	.align		4
        /*0078*/ 	.byte	0x04, 0x0a
        /*007a*/ 	.short	(.L_51 - .L_50)
	.align		4
.L_50:
        /*007c*/ 	.word	index@(.nv.constant0._Z6phase2Piiiii)
        /*0080*/ 	.short	0x0380
        /*0082*/ 	.short	0x0018


	//----- nvinfo : EIATTR_SW_WAR
	.align		4
.L_51:
        /*0084*/ 	.byte	0x04, 0x36
        /*0086*/ 	.short	(.L_53 - .L_52)
.L_52:
        /*0088*/ 	.word	0x00000008
.L_53:


//--------------------- .nv.info._Z6phase1Piiii   --------------------------
	.section	.nv.info._Z6phase1Piiii,"",@"SHT_CUDA_INFO"
	.sectionflags	@""
	.align	4


	//----- nvinfo : EIATTR_CUDA_API_VERSION
	.align		4
        /*0000*/ 	.byte	0x04, 0x37
        /*0002*/ 	.short	(.L_55 - .L_54)
.L_54:
        /*0004*/ 	.word	0x00000082


	//----- nvinfo : EIATTR_KPARAM_INFO
	.align		4
.L_55:
        /*0008*/ 	.byte	0x04, 0x17
        /*000a*/ 	.short	(.L_57 - .L_56)
.L_56:
        /*000c*/ 	.word	0x00000000
        /*0010*/ 	.short	0x0003
        /*0012*/ 	.short	0x0010
        /*0014*/ 	.byte	0x00, 0xf0, 0x11, 0x00


	//----- nvinfo : EIATTR_KPARAM_INFO
	.align		4
.L_57:
        /*0018*/ 	.byte	0x04, 0x17
        /*001a*/ 	.short	(.L_59 - .L_58)
.L_58:
        /*001c*/ 	.word	0x00000000
        /*0020*/ 	.short	0x0002
        /*0022*/ 	.short	0x000c
        /*0024*/ 	.byte	0x00, 0xf0, 0x11, 0x00


	//----- nvinfo : EIATTR_KPARAM_INFO
	.align		4
.L_59:
        /*0028*/ 	.byte	0x04, 0x17
        /*002a*/ 	.short	(.L_61 - .L_60)
.L_60:
        /*002c*/ 	.word	0x00000000
        /*0030*/ 	.short	0x0001
        /*0032*/ 	.short	0x0008
        /*0034*/ 	.byte	0x00, 0xf0, 0x11, 0x00


	//----- nvinfo : EIATTR_KPARAM_INFO
	.align		4
.L_61:
        /*0038*/ 	.byte	0x04, 0x17
        /*003a*/ 	.short	(.L_63 - .L_62)
.L_62:
        /*003c*/ 	.word	0x00000000
        /*0040*/ 	.short	0x0000
        /*0042*/ 	.short	0x0000
        /*0044*/ 	.byte	0x00, 0xf5, 0x21, 0x00


	//----- nvinfo : EIATTR_SPARSE_MMA_MASK
	.align		4
.L_63:
        /*0048*/ 	.byte	0x03, 0x50
        /*004a*/ 	.short	0x0000


	//----- nvinfo : EIATTR_MAXREG_COUNT
	.align		4
        /*004c*/ 	.byte	0x03, 0x1b
        /*004e*/ 	.short	0x00ff


	//----- nvinfo : EIATTR_NUM_BARRIERS
	.align		4
        /*0050*/ 	.byte	0x02, 0x4c
        /*0052*/ 	.byte	0x01
	.zero		1


	//----- nvinfo : EIATTR_MERCURY_ISA_VERSION
	.align		4
        /*0054*/ 	.byte	0x03, 0x5f
        /*0056*/ 	.short	0x0101


	//----- nvinfo : EIATTR_VRC_CTA_INIT_COUNT
	.align		4
        /*0058*/ 	.byte	0x02, 0x4a
	.zero		1
	.zero		1


	//----- nvinfo : EIATTR_EXIT_INSTR_OFFSETS
	.align		4
        /*005c*/ 	.byte	0x04, 0x1c
        /*005e*/ 	.short	(.L_65 - .L_64)


	//   ....[0]....
.L_64:
        /*0060*/ 	.word	0x00000700


	//----- nvinfo : EIATTR_CBANK_PARAM_SIZE
	.align		4
.L_65:
        /*0064*/ 	.byte	0x03, 0x19
        /*0066*/ 	.short	0x0014


	//----- nvinfo : EIATTR_PARAM_CBANK
	.align		4
        /*0068*/ 	.byte	0x04, 0x0a
        /*006a*/ 	.short	(.L_67 - .L_66)
	.align		4
.L_66:
        /*006c*/ 	.word	index@(.nv.constant0._Z6phase1Piiii)
        /*0070*/ 	.short	0x0380
        /*0072*/ 	.short	0x0014


	//----- nvinfo : EIATTR_SW_WAR
	.align		4
.L_67:
        /*0074*/ 	.byte	0x04, 0x36
        /*0076*/ 	.short	(.L_69 - .L_68)
.L_68:
        /*0078*/ 	.word	0x00000008
.L_69:


//--------------------- .nv.callgraph             --------------------------
	.section	.nv.callgraph,"",@"SHT_CUDA_CALLGRAPH"
	.align	4
	.sectionentsize	8
	.align		4
        /*0000*/ 	.word	0x00000000
	.align		4
        /*0004*/ 	.word	0xffffffff
	.align		4
        /*0008*/ 	.word	0x00000000
	.align		4
        /*000c*/ 	.word	0xfffffffe
	.align		4
        /*0010*/ 	.word	0x00000000
	.align		4
        /*0014*/ 	.word	0xfffffffd
	.align		4
        /*0018*/ 	.word	0x00000000
	.align		4
        /*001c*/ 	.word	0xfffffffc


//--------------------- .text._Z6phase3Piiiii     --------------------------
	.section	.text._Z6phase3Piiiii,"ax",@progbits
	.align	128
        .global         _Z6phase3Piiiii
        .type           _Z6phase3Piiiii,@function
        .size           _Z6phase3Piiiii,(.L_x_15 - _Z6phase3Piiiii)
        .other          _Z6phase3Piiiii,@"STO_CUDA_ENTRY STV_DEFAULT"
_Z6phase3Piiiii:
.text._Z6phase3Piiiii:
[----:B------:R-:W-:Y:S08]  /*0000*/  LDC R1, c[0x0][0x37c] ;  /* 0x0000df00ff017b82 */ /* 0x000ff00000000800 */
[----:B------:R-:W0:Y:S08]  /*0010*/  S2UR UR5, SR_CTAID.X ;  /* 0x00000000000579c3 */ /* 0x000e300000002500 */
[----:B------:R-:W0:Y:S08]  /*0020*/  LDC R7, c[0x0][0x390] ;  /* 0x0000e400ff077b82 */ /* 0x000e300000000800 */
[----:B------:R-:W1:Y:S01]  /*0030*/  S2UR UR4, SR_CTAID.Y ;  /* 0x00000000000479c3 */ /* 0x000e620000002600 */
[----:B0-----:R-:W-:-:S04]  /*0040*/  ISETP.NE.AND P0, PT, R7, UR5, PT ;  /* 0x0000000507007c0c */ /* 0x001fc8000bf05270 */
[----:B-1----:R-:W-:-:S13]  /*0050*/  ISETP.EQ.OR P0, PT, R7, UR4, !P0 ;  /* 0x0000000407007c0c */ /* 0x002fda000c702670 */
[----:B------:R-:W-:Y:S05]  /*0060*/  @P0 EXIT ;  /* 0x000000000000094d */ /* 0x000fea0003800000 */
[----:B------:R-:W0:Y:S01]  /*0070*/  S2R R6, SR_TID.Y ;  /* 0x0000000000067919 */ /* 0x000e220000002200 */
[----:B------:R-:W1:Y:S01]  /*0080*/  LDCU.64 UR6, c[0x0][0x388] ;  /* 0x00007100ff0677ac */ /* 0x000e620008000a00 */
[----:B------:R-:W2:Y:S01]  /*0090*/  LDC.64 R10, c[0x0][0x380] ;  /* 0x0000e000ff0a7b82 */ /* 0x000ea20000000a00 */
[----:B------:R-:W3:Y:S01]  /*00a0*/  S2R R0, SR_TID.X ;  /* 0x0000000000007919 */ /* 0x000ee20000002100 */
[----:B------:R-:W4:Y:S01]  /*00b0*/  LDCU.64 UR8, c[0x0][0x358] ;  /* 0x00006b00ff0877ac */ /* 0x000f220008000a00 */
[----:B-1----:R-:W-:-:S04]  /*00c0*/  IMAD.U32 R5, RZ, RZ, UR7 ;  /* 0x00000007ff057e24 */ /* 0x002fc8000f8e00ff */
[--C-:B0-----:R-:W-:Y:S02]  /*00d0*/  IMAD R2, R5, UR4, R6.reuse ;  /* 0x0000000405027c24 */ /* 0x101fe4000f8e0206 */
[-C--:B------:R-:W-:Y:S02]  /*00e0*/  IMAD R4, R7, R5.reuse, R6 ;  /* 0x0000000507047224 */ /* 0x080fe400078e0206 */
[--C-:B---3--:R-:W-:Y:S02]  /*00f0*/  IMAD R3, R5, UR5, R0.reuse ;  /* 0x0000000505037c24 */ /* 0x108fe4000f8e0200 */
[----:B------:R-:W-:Y:S02]  /*0100*/  IMAD R7, R7, R5, R0 ;  /* 0x0000000507077224 */ /* 0x000fe400078e0200 */
[--C-:B------:R-:W-:Y:S02]  /*0110*/  IMAD R9, R2, UR6, R3.reuse ;  /* 0x0000000602097c24 */ /* 0x100fe4000f8e0203 */
[----:B------:R-:W-:-:S02]  /*0120*/  IMAD R13, R4, UR6, R3 ;  /* 0x00000006040d7c24 */ /* 0x000fc4000f8e0203 */
[----:B------:R-:W-:Y:S02]  /*0130*/  IMAD R7, R2, UR6, R7 ;  /* 0x0000000602077c24 */ /* 0x000fe4000f8e0207 */
[----:B--2---:R-:W-:-:S04]  /*0140*/  IMAD.WIDE R2, R9, 0x4, R10 ;  /* 0x0000000409027825 */ /* 0x004fc800078e020a */
[--C-:B------:R-:W-:Y:S02]  /*0150*/  IMAD.WIDE R8, R13, 0x4, R10.reuse ;  /* 0x000000040d087825 */ /* 0x100fe400078e020a */
[----:B----4-:R-:W2:Y:S02]  /*0160*/  LDG.E R13, desc[UR8][R2.64] ;  /* 0x00000008020d7981 */ /* 0x010ea4000c1e1900 */
[----:B------:R-:W-:Y:S02]  /*0170*/  IMAD.WIDE R10, R7, 0x4, R10 ;  /* 0x00000004070a7825 */ /* 0x000fe400078e020a */
[----:B------:R0:W3:Y:S04]  /*0180*/  LDG.E R8, desc[UR8][R8.64] ;  /* 0x0000000808087981 */ /* 0x0000e8000c1e1900 */
[----:B------:R1:W4:Y:S01]  /*0190*/  LDG.E R10, desc[UR8][R10.64] ;  /* 0x000000080a0a7981 */ /* 0x000322000c1e1900 */
[----:B------:R-:W5:Y:S01]  /*01a0*/  S2UR UR7, SR_CgaCtaId ;  /* 0x00000000000779c3 */ /* 0x000f620000008800 */
[----:B------:R-:W-:Y:S01]  /*01b0*/  UMOV UR4, 0x400 ;  /* 0x0000040000047882 */ /* 0x000fe20000000000 */
[----:B------:R-:W-:Y:S01]  /*01c0*/  IMAD R7, R6, R5, RZ ;  /* 0x0000000506077224 */ /* 0x000fe200078e02ff */
[----:B------:R-:W-:-:S02]  /*01d0*/  UIADD3 UR5, UPT, UPT, UR4, 0x1000, URZ ;  /* 0x0000100004057890 */ /* 0x000fc4000fffe0ff */
[----:B------:R-:W-:Y:S01]  /*01e0*/  UIADD3 UR6, UPT, UPT, UR4, 0x2000, URZ ;  /* 0x0000200004067890 */ /* 0x000fe2000fffe0ff */
[----:B------:R-:W-:Y:S01]  /*01f0*/  IMAD.IADD R6, R7, 0x1, R0 ;  /* 0x0000000107067824 */ /* 0x000fe200078e0200 */
[----:B------:R-:W-:Y:S01]  /*0200*/  ISETP.GE.AND P0, PT, R5, 0x1, PT ;  /* 0x000000010500780c */ /* 0x000fe20003f06270 */
[----:B-----5:R-:W-:Y:S02]  /*0210*/  ULEA UR4, UR7, UR4, 0x18 ;  /* 0x0000000407047291 */ /* 0x020fe4000f8ec0ff */
[----:B------:R-:W-:Y:S02]  /*0220*/  ULEA UR5, UR7, UR5, 0x18 ;  /* 0x0000000507057291 */ /* 0x000fe4000f8ec0ff */
[----:B------:R-:W-:Y:S02]  /*0230*/  ULEA UR6, UR7, UR6, 0x18 ;  /* 0x0000000607067291 */ /* 0x000fe4000f8ec0ff */
[C---:B------:R-:W-:Y:S02]  /*0240*/  LEA R4, R6.reuse, UR4, 0x2 ;  /* 0x0000000406047c11 */ /* 0x040fe4000f8e10ff */
[----:B0-----:R-:W-:-:S02]  /*0250*/  LEA R9, R6, UR5, 0x2 ;  /* 0x0000000506097c11 */ /* 0x001fc4000f8e10ff */
[----:B-1----:R-:W-:Y:S01]  /*0260*/  LEA R11, R6, UR6, 0x2 ;  /* 0x00000006060b7c11 */ /* 0x002fe2000f8e10ff */
[----:B--2---:R0:W-:Y:S04]  /*0270*/  STS [R4], R13 ;  /* 0x0000000d04007388 */ /* 0x0041e80000000800 */
[----:B---3--:R0:W-:Y:S04]  /*0280*/  STS [R9], R8 ;  /* 0x0000000809007388 */ /* 0x0081e80000000800 */
[----:B----4-:R0:W-:Y:S01]  /*0290*/  STS [R11], R10 ;  /* 0x0000000a0b007388 */ /* 0x0101e20000000800 */
[----:B------:R-:W-:Y:S06]  /*02a0*/  BAR.SYNC.DEFER_BLOCKING 0x0 ;  /* 0x0000000000007b1d */ /* 0x000fec0000010000 */
[----:B------:R-:W-:Y:S05]  /*02b0*/  @!P0 BRA `(.L_x_0) ;  /* 0x00000004005c8947 */ /* 0x000fea0003800000 */
[C---:B------:R-:W-:Y:S01]  /*02c0*/  ISETP.GE.U32.AND P1, PT, R5.reuse, 0x4, PT ;  /* 0x000000040500780c */ /* 0x040fe20003f26070 */
[----:B0-----:R-:W-:Y:S01]  /*02d0*/  IMAD.MOV.U32 R8, RZ, RZ, RZ ;  /* 0x000000ffff087224 */ /* 0x001fe200078e00ff */
[----:B------:R-:W-:-:S04]  /*02e0*/  LOP3.LUT R6, R5, 0x3, RZ, 0xc0, !PT ;  /* 0x0000000305067812 */ /* 0x000fc800078ec0ff */
[----:B------:R-:W-:-:S07]  /*02f0*/  ISETP.NE.AND P0, PT, R6, RZ, PT ;  /* 0x000000ff0600720c */ /* 0x000fce0003f05270 */
[----:B------:R-:W-:Y:S06]  /*0300*/  @!P1 BRA `(.L_x_1) ;  /* 0x0000000000ec9947 */ /* 0x000fec0003800000 */
[----:B------:R-:W0:Y:S01]  /*0310*/  LDC R9, c[0x0][0x38c] ;  /* 0x0000e300ff097b82 */ /* 0x000e220000000800 */
[----:B------:R-:W-:Y:S02]  /*0320*/  LEA R11, R7, UR6, 0x2 ;  /* 0x00000006070b7c11 */ /* 0x000fe4000f8e10ff */
[----:B------:R-:W-:Y:S02]  /*0330*/  LOP3.LUT R8, R5, 0x7ffffffc, RZ, 0xc0, !PT ;  /* 0x7ffffffc05087812 */ /* 0x000fe400078ec0ff */
[----:B------:R-:W-:Y:S01]  /*0340*/  LEA R10, R0, UR5, 0x2 ;  /* 0x00000005000a7c11 */ /* 0x000fe2000f8e10ff */
[----:B------:R-:W-:Y:S02]  /*0350*/  VIADD R11, R11, 0x8 ;  /* 0x000000080b0b7836 */ /* 0x000fe40000000000 */
[----:B------:R-:W-:-:S07]  /*0360*/  IMAD.MOV R12, RZ, RZ, -R8 ;  /* 0x000000ffff0c7224 */ /* 0x000fce00078e0a08 */
.L_x_2:
[----:B------:R-:W1:Y:S01]  /*0370*/  LDS R14, [R10] ;  /* 0x000000000a0e7984 */ /* 0x000e620000000800 */
[----:B------:R-:W-:-:S03]  /*0380*/  VIADD R12, R12, 0x4 ;  /* 0x000000040c0c7836 */ /* 0x000fc60000000000 */
[----:B------:R-:W2:Y:S04]  /*0390*/  LDS R5, [R11+-0x8] ;  /* 0xfffff8000b057984 */ /* 0x000ea80000000800 */
[----:B------:R-:W3:Y:S01]  /*03a0*/  LDS R13, [R4] ;  /* 0x00000000040d7984 */ /* 0x000ee20000000800 */
[----:B-1----:R-:W-:Y:S01]  /*03b0*/  ISETP.NE.AND P2, PT, R14, 0x3fffffff, PT ;  /* 0x3fffffff0e00780c */ /* 0x002fe20003f45270 */
[C---:B--2---:R-:W-:Y:S01]  /*03c0*/  IMAD.IADD R14, R5.reuse, 0x1, R14 ;  /* 0x00000001050e7824 */ /* 0x044fe200078e020e */
[----:B------:R-:W-:Y:S01]  /*03d0*/  ISETP.NE.AND P1, PT, R5, 0x3fffffff, PT ;  /* 0x3fffffff0500780c */ /* 0x000fe20003f25270 */
[----:B0-----:R-:W-:-:S03]  /*03e0*/  IMAD.MOV.U32 R5, RZ, RZ, R9 ;  /* 0x000000ffff057224 */ /* 0x001fc600078e0009 */
[----:B------:R-:W-:-:S04]  /*03f0*/  SEL R14, R14, 0x3fffffff, P2 ;  /* 0x3fffffff0e0e7807 */ /* 0x000fc80001000000 */
[----:B------:R-:W-:Y:S01]  /*0400*/  SEL R17, R14, 0x3fffffff, P1 ;  /* 0x3fffffff0e117807 */ /* 0x000fe20000800000 */
[----:B------:R-:W-:-:S03]  /*0410*/  IMAD R14, R5, 0x4, R10 ;  /* 0x00000004050e7824 */ /* 0x000fc600078e020a */
[----:B---3--:R-:W-:-:S13]  /*0420*/  ISETP.GE.AND P1, PT, R17, R13, PT ;  /* 0x0000000d1100720c */ /* 0x008fda0003f26270 */
[----:B------:R-:W-:Y:S01]  /*0430*/  @!P1 STS [R4], R17 ;  /* 0x0000001104009388 */ /* 0x000fe20000000800 */
[----:B------:R-:W-:Y:S06]  /*0440*/  BAR.SYNC.DEFER_BLOCKING 0x0 ;  /* 0x0000000000007b1d */ /* 0x000fec0000010000 */
[----:B------:R-:W0:Y:S04]  /*0450*/  LDS R14, [R14] ;  /* 0x000000000e0e7984 */ /* 0x000e280000000800 */
[----:B------:R-:W1:Y:S04]  /*0460*/  LDS R13, [R11+-0x4] ;  /* 0xfffffc000b0d7984 */ /* 0x000e680000000800 */
[----:B------:R-:W2:Y:S01]  /*0470*/  LDS R16, [R4] ;  /* 0x0000000004107984 */ /* 0x000ea20000000800 */
[----:B0-----:R-:W-:Y:S01]  /*0480*/  ISETP.NE.AND P2, PT, R14, 0x3fffffff, PT ;  /* 0x3fffffff0e00780c */ /* 0x001fe20003f45270 */
[C---:B-1----:R-:W-:Y:S01]  /*0490*/  IMAD.IADD R15, R13.reuse, 0x1, R14 ;  /* 0x000000010d0f7824 */ /* 0x042fe200078e020e */
[----:B------:R-:W-:-:S04]  /*04a0*/  ISETP.NE.AND P1, PT, R13, 0x3fffffff, PT ;  /* 0x3fffffff0d00780c */ /* 0x000fc80003f25270 */
[----:B------:R-:W-:-:S04]  /*04b0*/  SEL R15, R15, 0x3fffffff, P2 ;  /* 0x3fffffff0f0f7807 */ /* 0x000fc80001000000 */
[----:B------:R-:W-:Y:S01]  /*04c0*/  SEL R19, R15, 0x3fffffff, P1 ;  /* 0x3fffffff0f137807 */ /* 0x000fe20000800000 */
[----:B------:R-:W-:-:S03]  /*04d0*/  IMAD R15, R5, 0x8, R10 ;  /* 0x00000008050f7824 */ /* 0x000fc600078e020a */
[----:B--2---:R-:W-:-:S13]  /*04e0*/  ISETP.GE.AND P1, PT, R19, R16, PT ;  /* 0x000000101300720c */ /* 0x004fda0003f26270 */
[----:B------:R-:W-:Y:S01]  /*04f0*/  @!P1 STS [R4], R19 ;  /* 0x0000001304009388 */ /* 0x000fe20000000800 */
[----:B------:R-:W-:Y:S06]  /*0500*/  BAR.SYNC.DEFER_BLOCKING 0x0 ;  /* 0x0000000000007b1d */ /* 0x000fec0000010000 */
[----:B------:R-:W0:Y:S04]  /*0510*/  LDS R14, [R15] ;  /* 0x000000000f0e7984 */ /* 0x000e280000000800 */
[----:B------:R-:W1:Y:S04]  /*0520*/  LDS R13, [R11] ;  /* 0x000000000b0d7984 */ /* 0x000e680000000800 */
[----:B------:R-:W2:Y:S01]  /*0530*/  LDS R16, [R4] ;  /* 0x0000000004107984 */ /* 0x000ea20000000800 */
[----:B0-----:R-:W-:Y:S01]  /*0540*/  ISETP.NE.AND P2, PT, R14, 0x3fffffff, PT ;  /* 0x3fffffff0e00780c */ /* 0x001fe20003f45270 */
[C---:B-1----:R-:W-:Y:S01]  /*0550*/  IMAD.IADD R14, R13.reuse, 0x1, R14 ;  /* 0x000000010d0e7824 */ /* 0x042fe200078e020e */
[----:B------:R-:W-:-:S04]  /*0560*/  ISETP.NE.AND P1, PT, R13, 0x3fffffff, PT ;  /* 0x3fffffff0d00780c */ /* 0x000fc80003f25270 */
[----:B------:R-:W-:-:S04]  /*0570*/  SEL R14, R14, 0x3fffffff, P2 ;  /* 0x3fffffff0e0e7807 */ /* 0x000fc80001000000 */
[----:B------:R-:W-:Y:S01]  /*0580*/  SEL R17, R14, 0x3fffffff, P1 ;  /* 0x3fffffff0e117807 */ /* 0x000fe20000800000 */
[C-C-:B------:R-:W-:Y:S02]  /*0590*/  IMAD R14, R5.reuse, 0xc, R10.reuse ;  /* 0x0000000c050e7824 */ /* 0x140fe400078e020a */
[----:B------:R-:W-:Y:S01]  /*05a0*/  IMAD R10, R5, 0x10, R10 ;  /* 0x00000010050a7824 */ /* 0x000fe200078e020a */
[----:B--2---:R-:W-:-:S13]  /*05b0*/  ISETP.GE.AND P1, PT, R17, R16, PT ;  /* 0x000000101100720c */ /* 0x004fda0003f26270 */
[----:B------:R-:W-:Y:S01]  /*05c0*/  @!P1 STS [R4], R17 ;  /* 0x0000001104009388 */ /* 0x000fe20000000800 */
[----:B------:R-:W-:Y:S06]  /*05d0*/  BAR.SYNC.DEFER_BLOCKING 0x0 ;  /* 0x0000000000007b1d */ /* 0x000fec0000010000 */
[----:B------:R-:W0:Y:S04]  /*05e0*/  LDS R14, [R14] ;  /* 0x000000000e0e7984 */ /* 0x000e280000000800 */
[----:B------:R1:W2:Y:S04]  /*05f0*/  LDS R13, [R11+0x4] ;  /* 0x000004000b0d7984 */ /* 0x0002a80000000800 */
[----:B------:R-:W3:Y:S01]  /*0600*/  LDS R16, [R4] ;  /* 0x0000000004107984 */ /* 0x000ee20000000800 */
[----:B-1----:R-:W-:Y:S01]  /*0610*/  VIADD R11, R11, 0x10 ;  /* 0x000000100b0b7836 */ /* 0x002fe20000000000 */
[----:B0-----:R-:W-:Y:S01]  /*0620*/  ISETP.NE.AND P2, PT, R14, 0x3fffffff, PT ;  /* 0x3fffffff0e00780c */ /* 0x001fe20003f45270 */
[C---:B--2---:R-:W-:Y:S01]  /*0630*/  IMAD.IADD R15, R13.reuse, 0x1, R14 ;  /* 0x000000010d0f7824 */ /* 0x044fe200078e020e */
[----:B------:R-:W-:-:S04]  /*0640*/  ISETP.NE.AND P1, PT, R13, 0x3fffffff, PT ;  /* 0x3fffffff0d00780c */ /* 0x000fc80003f25270 */
[----:B------:R-:W-:-:S04]  /*0650*/  SEL R15, R15, 0x3fffffff, P2 ;  /* 0x3fffffff0f0f7807 */ /* 0x000fc80001000000 */
[----:B------:R-:W-:-:S04]  /*0660*/  SEL R15, R15, 0x3fffffff, P1 ;  /* 0x3fffffff0f0f7807 */ /* 0x000fc80000800000 */
[----:B---3--:R-:W-:-:S13]  /*0670*/  ISETP.GE.AND P1, PT, R15, R16, PT ;  /* 0x000000100f00720c */ /* 0x008fda0003f26270 */
[----:B------:R1:W-:Y:S01]  /*0680*/  @!P1 STS [R4], R15 ;  /* 0x0000000f04009388 */ /* 0x0003e20000000800 */
[----:B------:R-:W-:Y:S01]  /*0690*/  BAR.SYNC.DEFER_BLOCKING 0x0 ;  /* 0x0000000000007b1d */ /* 0x000fe20000010000 */
[----:B------:R-:W-:-:S13]  /*06a0*/  ISETP.NE.AND P1, PT, R12, RZ, PT ;  /* 0x000000ff0c00720c */ /* 0x000fda0003f25270 */
[----:B-1----:R-:W-:Y:S05]  /*06b0*/  @P1 BRA `(.L_x_2) ;  /* 0xfffffffc002c1947 */ /* 0x002fea000383ffff */
.L_x_1:
[----:B------:R-:W-:Y:S05]  /*06c0*/  @!P0 BRA `(.L_x_0) ;  /* 0x0000000000588947 */ /* 0x000fea0003800000 */
[----:B------:R-:W0:Y:S01]  /*06d0*/  LDC R11, c[0x0][0x38c] ;  /* 0x0000e300ff0b7b82 */ /* 0x000e220000000800 */
[----:B------:R-:W-:Y:S02]  /*06e0*/  IMAD R0, R8, R5, R0 ;  /* 0x0000000508007224 */ /* 0x000fe400078e0200 */
[----:B------:R-:W-:Y:S02]  /*06f0*/  IMAD.IADD R7, R7, 0x1, R8 ;  /* 0x0000000107077824 */ /* 0x000fe400078e0208 */
[----:B------:R-:W-:Y:S01]  /*0700*/  IMAD.MOV R6, RZ, RZ, -R6 ;  /* 0x000000ffff067224 */ /* 0x000fe200078e0a06 */
[----:B------:R-:W-:Y:S02]  /*0710*/  LEA R0, R0, UR5, 0x2 ;  /* 0x0000000500007c11 */ /* 0x000fe4000f8e10ff */
[----:B------:R-:W-:-:S07]  /*0720*/  LEA R7, R7, UR6, 0x2 ;  /* 0x0000000607077c11 */ /* 0x000fce000f8e10ff */
.L_x_3:
[----:B------:R0:W1:Y:S01]  /*0730*/  LDS R8, [R0] ;  /* 0x0000000000087984 */ /* 0x0000620000000800 */
[----:B------:R-:W-:-:S03]  /*0740*/  VIADD R6, R6, 0x1 ;  /* 0x0000000106067836 */ /* 0x000fc60000000000 */
[----:B------:R2:W3:Y:S04]  /*0750*/  LDS R5, [R7] ;  /* 0x0000000007057984 */ /* 0x0004e80000000800 */
[----:B------:R-:W4:Y:S01]  /*0760*/  LDS R9, [R4] ;  /* 0x0000000004097984 */ /* 0x000f220000000800 */
[----:B0-----:R-:W-:Y:S02]  /*0770*/  IMAD R0, R11, 0x4, R0 ;  /* 0x000000040b007824 */ /* 0x001fe400078e0200 */
[----:B--2---:R-:W-:Y:S01]  /*0780*/  VIADD R7, R7, 0x4 ;  /* 0x0000000407077836 */ /* 0x004fe20000000000 */
[----:B-1----:R-:W-:Y:S01]  /*0790*/  ISETP.NE.AND P1, PT, R8, 0x3fffffff, PT ;  /* 0x3fffffff0800780c */ /* 0x002fe20003f25270 */
[C---:B---3--:R-:W-:Y:S01]  /*07a0*/  IMAD.IADD R8, R5.reuse, 0x1, R8 ;  /* 0x0000000105087824 */ /* 0x048fe200078e0208 */
[----:B------:R-:W-:-:S04]  /*07b0*/  ISETP.NE.AND P0, PT, R5, 0x3fffffff, PT ;  /* 0x3fffffff0500780c */ /* 0x000fc80003f05270 */
[----:B------:R-:W-:-:S04]  /*07c0*/  SEL R8, R8, 0x3fffffff, P1 ;  /* 0x3fffffff08087807 */ /* 0x000fc80000800000 */
[----:B------:R-:W-:-:S04]  /*07d0*/  SEL R8, R8, 0x3fffffff, P0 ;  /* 0x3fffffff08087807 */ /* 0x000fc80000000000 */
[----:B----4-:R-:W-:-:S13]  /*07e0*/  ISETP.GE.AND P0, PT, R8, R9, PT ;  /* 0x000000090800720c */ /* 0x010fda0003f06270 */
[----:B------:R1:W-:Y:S01]  /*07f0*/  @!P0 STS [R4], R8 ;  /* 0x0000000804008388 */ /* 0x0003e20000000800 */
[----:B------:R-:W-:Y:S01]  /*0800*/  BAR.SYNC.DEFER_BLOCKING 0x0 ;  /* 0x0000000000007b1d */ /* 0x000fe20000010000 */
[----:B------:R-:W-:-:S13]  /*0810*/  ISETP.NE.AND P0, PT, R6, RZ, PT ;  /* 0x000000ff0600720c */ /* 0x000fda0003f05270 */
[----:B-1----:R-:W-:Y:S05]  /*0820*/  @P0 BRA `(.L_x_3) ;  /* 0xfffffffc00c00947 */ /* 0x002fea000383ffff */
.L_x_0:
[----:B------:R-:W1:Y:S04]  /*0830*/  LDS R5, [R4] ;  /* 0x0000000004057984 */ /* 0x000e680000000800 */
[----:B-1----:R-:W-:Y:S01]  /*0840*/  STG.E desc[UR8][R2.64], R5 ;  /* 0x0000000502007986 */ /* 0x002fe2000c101908 */
[----:B------:R-:W-:Y:S05]  /*0850*/  EXIT ;  /* 0x000000000000794d */ /* 0x000fea0003800000 */
.L_x_4:
[----:B------:R-:W-:-:S00]  /*0860*/  BRA `(.L_x_4) ;  /* 0xfffffffc00fc7947 */ /* 0x000fc0000383ffff */
[----:B------:R-:W-:-:S00]  /*0870*/  NOP ;  /* 0x0000000000007918 */ /* 0x000fc00000000000 */
        /* <DEDUP_REMOVED lines=8> */
.L_x_15:


//--------------------- .text._Z6phase2Piiiii     --------------------------
	.section	.text._Z6phase2Piiiii,"ax",@progbits
	.align	128
        .global         _Z6phase2Piiiii
        .type           _Z6phase2Piiiii,@function
        .size           _Z6phase2Piiiii,(.L_x_16 - _Z6phase2Piiiii)
        .other          _Z6phase2Piiiii,@"STO_CUDA_ENTRY STV_DEFAULT"
_Z6phase2Piiiii:
.text._Z6phase2Piiiii:
[----:B------:R-:W-:Y:S08]  /*0000*/  LDC R1, c[0x0][0x37c] ;  /* 0x0000df00ff017b82 */ /* 0x000ff00000000800 */
[----:B------:R-:W0:Y:S01]  /*0010*/  S2UR UR4, SR_CTAID.X ;  /* 0x00000000000479c3 */ /* 0x000e220000002500 */
[----:B------:R-:W1:Y:S01]  /*0020*/  S2R R8, SR_TID.Y ;  /* 0x0000000000087919 */ /* 0x000e620000002200 */
[----:B------:R-:W1:Y:S01]  /*0030*/  LDCU.64 UR20, c[0x0][0x388] ;  /* 0x00007100ff1477ac */ /* 0x000e620008000a00 */
[----:B------:R-:W2:Y:S01]  /*0040*/  S2R R0, SR_TID.X ;  /* 0x0000000000007919 */ /* 0x000ea20000002100 */
[----:B------:R-:W3:Y:S04]  /*0050*/  LDCU.64 UR16, c[0x0][0x358] ;  /* 0x00006b00ff1077ac */ /* 0x000ee80008000a00 */
[----:B------:R-:W4:Y:S08]  /*0060*/  LDC R9, c[0x0][0x390] ;  /* 0x0000e400ff097b82 */ /* 0x000f300000000800 */
[----:B------:R-:W5:Y:S01]  /*0070*/  S2UR UR18, SR_CTAID.Y ;  /* 0x00000000001279c3 */ /* 0x000f620000002600 */
[----:B0-----:R-:W-:-:S07]  /*0080*/  UIADD3 UR5, UPT, UPT, UR4, 0x1, URZ ;  /* 0x0000000104057890 */ /* 0x001fce000fffe0ff */
[----:B------:R-:W0:Y:S01]  /*0090*/  LDC.64 R6, c[0x0][0x380] ;  /* 0x0000e000ff067b82 */ /* 0x000e220000000a00 */
[----:B------:R-:W-:Y:S01]  /*00a0*/  IMAD.U32 R2, RZ, RZ, UR5 ;  /* 0x00000005ff027e24 */ /* 0x000fe2000f8e00ff */
[C---:B----4-:R-:W-:Y:S01]  /*00b0*/  ISETP.LE.AND P1, PT, R9.reuse, UR4, PT ;  /* 0x0000000409007c0c */ /* 0x050fe2000bf23270 */
[----:B-1----:R-:W-:Y:S01]  /*00c0*/  IMAD R4, R9, UR21, R8 ;  /* 0x0000001509047c24 */ /* 0x002fe2000f8e0208 */
[----:B-----5:R-:W-:-:S11]  /*00d0*/  ISETP.NE.AND P0, PT, RZ, UR18, PT ;  /* 0x00000012ff007c0c */ /* 0x020fd6000bf05270 */
[----:B------:R-:W-:-:S05]  /*00e0*/  @!P1 IMAD R2, RZ, RZ, UR4 ;  /* 0x00000004ff029e24 */ /* 0x000fca000f8e02ff */
[CC--:B------:R-:W-:Y:S02]  /*00f0*/  SEL R3, R2.reuse, R9.reuse, P0 ;  /* 0x0000000902037207 */ /* 0x0c0fe40000000000 */
[----:B------:R-:W-:-:S03]  /*0100*/  SEL R5, R2, R9, !P0 ;  /* 0x0000000902057207 */ /* 0x000fc60004000000 */
[----:B------:R-:W-:Y:S02]  /*0110*/  IMAD R3, R3, UR21, R8 ;  /* 0x0000001503037c24 */ /* 0x000fe4000f8e0208 */
[--C-:B--2---:R-:W-:Y:S02]  /*0120*/  IMAD R2, R5, UR21, R0.reuse ;  /* 0x0000001505027c24 */ /* 0x104fe4000f8e0200 */
[----:B------:R-:W-:Y:S02]  /*0130*/  IMAD R5, R9, UR21, R0 ;  /* 0x0000001509057c24 */ /* 0x000fe4000f8e0200 */
[----:B------:R-:W-:Y:S02]  /*0140*/  IMAD R3, R3, UR20, R2 ;  /* 0x0000001403037c24 */ /* 0x000fe4000f8e0202 */
[----:B------:R-:W-:Y:S02]  /*0150*/  IMAD R5, R4, UR20, R5 ;  /* 0x0000001404057c24 */ /* 0x000fe4000f8e0205 */
[----:B0-----:R-:W-:-:S04]  /*0160*/  IMAD.WIDE R2, R3, 0x4, R6 ;  /* 0x0000000403027825 */ /* 0x001fc800078e0206 */
[----:B------:R-:W-:Y:S01]  /*0170*/  IMAD.WIDE R6, R5, 0x4, R6 ;  /* 0x0000000405067825 */ /* 0x000fe200078e0206 */
[----:B---3--:R-:W2:Y:S05]  /*0180*/  LDG.E R9, desc[UR16][R2.64] ;  /* 0x0000001002097981 */ /* 0x008eaa000c1e1900 */
[----:B------:R-:W3:Y:S01]  /*0190*/  LDG.E R6, desc[UR16][R6.64] ;  /* 0x0000001006067981 */ /* 0x000ee2000c1e1900 */
[----:B------:R-:W0:Y:S01]  /*01a0*/  S2UR UR6, SR_CgaCtaId ;  /* 0x00000000000679c3 */ /* 0x000e220000008800 */
[----:B------:R-:W-:Y:S01]  /*01b0*/  UMOV UR4, 0x400 ;  /* 0x0000040000047882 */ /* 0x000fe20000000000 */
[----:B------:R-:W-:Y:S01]  /*01c0*/  IMAD R5, R8, UR21, RZ ;  /* 0x0000001508057c24 */ /* 0x000fe2000f8e02ff */
[----:B------:R-:W-:-:S02]  /*01d0*/  UIADD3 UR5, UPT, UPT, UR4, 0x1000, URZ ;  /* 0x0000100004057890 */ /* 0x000fc4000fffe0ff */
[----:B------:R-:W-:Y:S01]  /*01e0*/  UISETP.GE.AND UP0, UPT, UR21, 0x1, UPT ;  /* 0x000000011500788c */ /* 0x000fe2000bf06270 */
[----:B------:R-:W-:Y:S01]  /*01f0*/  IMAD.IADD R8, R5, 0x1, R0 ;  /* 0x0000000105087824 */ /* 0x000fe200078e0200 */
[----:B0-----:R-:W-:Y:S02]  /*0200*/  ULEA UR4, UR6, UR4, 0x18 ;  /* 0x0000000406047291 */ /* 0x001fe4000f8ec0ff */
[----:B------:R-:W-:-:S04]  /*0210*/  ULEA UR5, UR6, UR5, 0x18 ;  /* 0x0000000506057291 */ /* 0x000fc8000f8ec0ff */
[C---:B------:R-:W-:Y:S02]  /*0220*/  LEA R4, R8.reuse, UR4, 0x2 ;  /* 0x0000000408047c11 */ /* 0x040fe4000f8e10ff */
[----:B------:R-:W-:-:S03]  /*0230*/  LEA R11, R8, UR5, 0x2 ;  /* 0x00000005080b7c11 */ /* 0x000fc6000f8e10ff */
[----:B--2---:R0:W-:Y:S04]  /*0240*/  STS [R4], R9 ;  /* 0x0000000904007388 */ /* 0x0041e80000000800 */
[----:B---3--:R0:W-:Y:S01]  /*0250*/  STS [R11], R6 ;  /* 0x000000060b007388 */ /* 0x0081e20000000800 */
[----:B------:R-:W-:Y:S06]  /*0260*/  BAR.SYNC.DEFER_BLOCKING 0x0 ;  /* 0x0000000000007b1d */ /* 0x000fec0000010000 */
[----:B------:R-:W-:Y:S05]  /*0270*/  BRA.U !UP0, `(.L_x_5) ;  /* 0x00000005089c7547 */ /* 0x000fea000b800000 */
[----:B------:R-:W-:Y:S01]  /*0280*/  UISETP.GE.U32.AND UP1, UPT, UR21, 0x4, UPT ;  /* 0x000000041500788c */ /* 0x000fe2000bf26070 */
[----:B0-----:R-:W-:Y:S01]  /*0290*/  IMAD.MOV.U32 R6, RZ, RZ, RZ ;  /* 0x000000ffff067224 */ /* 0x001fe200078e00ff */
[----:B------:R-:W-:-:S04]  /*02a0*/  ULOP3.LUT UR6, UR21, 0x3, URZ, 0xc0, !UPT ;  /* 0x0000000315067892 */ /* 0x000fc8000f8ec0ff */
[----:B------:R-:W-:-:S03]  /*02b0*/  UISETP.NE.AND UP0, UPT, UR6, URZ, UPT ;  /* 0x000000ff0600728c */ /* 0x000fc6000bf05270 */
[----:B------:R-:W-:Y:S08]  /*02c0*/  BRA.U !UP1, `(.L_x_6) ;  /* 0x0000000509247547 */ /* 0x000ff0000b800000 */
[----:B------:R-:W-:Y:S01]  /*02d0*/  ULOP3.LUT UR8, UR21, 0x7ffffffc, URZ, 0xc0, !UPT ;  /* 0x7ffffffc15087892 */ /* 0x000fe2000f8ec0ff */
[----:B------:R-:W-:Y:S01]  /*02e0*/  IMAD.SHL.U32 R8, R0, 0x4, RZ ;  /* 0x0000000400087824 */ /* 0x000fe200078e00ff */
[----:B------:R-:W-:Y:S01]  /*02f0*/  UIMAD UR9, UR21, 0xc, UR5 ;  /* 0x0000000c150978a4 */ /* 0x000fe2000f8e0205 */
[----:B------:R-:W-:Y:S01]  /*0300*/  IMAD.SHL.U32 R7, R5, 0x4, RZ ;  /* 0x0000000405077824 */ /* 0x000fe200078e00ff */
[----:B------:R-:W-:Y:S02]  /*0310*/  UIMAD UR10, UR21, 0xc, UR4 ;  /* 0x0000000c150a78a4 */ /* 0x000fe4000f8e0204 */
[----:B------:R-:W-:Y:S01]  /*0320*/  IMAD.U32 R6, RZ, RZ, UR8 ;  /* 0x00000008ff067e24 */ /* 0x000fe2000f8e00ff */
[----:B------:R-:W0:Y:S01]  /*0330*/  LDCU UR7, c[0x0][0x38c] ;  /* 0x00007180ff0777ac */ /* 0x000e220008000800 */
[----:B------:R-:W-:Y:S02]  /*0340*/  ULEA UR11, UR21, UR5, 0x3 ;  /* 0x00000005150b7291 */ /* 0x000fe4000f8e18ff */
[----:B------:R-:W-:-:S02]  /*0350*/  ULEA UR12, UR21, UR4, 0x3 ;  /* 0x00000004150c7291 */ /* 0x000fc4000f8e18ff */
[----:B------:R-:W-:Y:S02]  /*0360*/  ULEA UR13, UR21, UR4, 0x2 ;  /* 0x00000004150d7291 */ /* 0x000fe4000f8e10ff */
[----:B------:R-:W-:Y:S02]  /*0370*/  ULEA UR14, UR21, UR5, 0x2 ;  /* 0x00000005150e7291 */ /* 0x000fe4000f8e10ff */
[----:B------:R-:W-:-:S12]  /*0380*/  UIADD3 UR15, UPT, UPT, -UR8, URZ, URZ ;  /* 0x000000ff080f7290 */ /* 0x000fd8000fffe1ff */
.L_x_7:
[----:B------:R-:W-:Y:S01]  /*0390*/  ISETP.NE.AND P0, PT, RZ, UR18, PT ;  /* 0x00000012ff007c0c */ /* 0x000fe2000bf05270 */
[----:B------:R-:W-:Y:S01]  /*03a0*/  LDS R11, [R4] ;  /* 0x00000000040b7984 */ /* 0x000fe20000000800 */
[----:B------:R-:W-:Y:S01]  /*03b0*/  UIADD3 UR15, UPT, UPT, UR15, 0x4, URZ ;  /* 0x000000040f0f7890 */ /* 0x000fe2000fffe0ff */
[----:B0-----:R-:W-:-:S03]  /*03c0*/  UMOV UR21, UR7 ;  /* 0x0000000700157c82 */ /* 0x001fc60008000000 */
[----:B------:R-:W-:-:S07]  /*03d0*/  UISETP.NE.AND UP1, UPT, UR15, URZ, UPT ;  /* 0x000000ff0f00728c */ /* 0x000fce000bf25270 */
[----:B-1----:R-:W-:Y:S04]  /*03e0*/  @!P0 LDS R10, [R8+UR4] ;  /* 0x00000004080a8984 */ /* 0x002fe80008000800 */
[----:B------:R-:W-:Y:S04]  /*03f0*/  @!P0 LDS R9, [R7+UR5] ;  /* 0x0000000507098984 */ /* 0x000fe80008000800 */
[----:B------:R-:W0:Y:S04]  /*0400*/  @P0 LDS R10, [R8+UR5] ;  /* 0x00000005080a0984 */ /* 0x000e280008000800 */
[----:B------:R-:W1:Y:S01]  /*0410*/  @P0 LDS R9, [R7+UR4] ;  /* 0x0000000407090984 */ /* 0x000e620008000800 */
[C---:B0-----:R-:W-:Y:S01]  /*0420*/  ISETP.NE.AND P1, PT, R10.reuse, 0x3fffffff, PT ;  /* 0x3fffffff0a00780c */ /* 0x041fe20003f25270 */
[----:B-1----:R-:W-:Y:S01]  /*0430*/  IMAD.IADD R10, R10, 0x1, R9 ;  /* 0x000000010a0a7824 */ /* 0x002fe200078e0209 */
[----:B------:R-:W-:-:S04]  /*0440*/  ISETP.NE.AND P0, PT, R9, 0x3fffffff, PT ;  /* 0x3fffffff0900780c */ /* 0x000fc80003f05270 */
[----:B------:R-:W-:-:S04]  /*0450*/  SEL R10, R10, 0x3fffffff, P1 ;  /* 0x3fffffff0a0a7807 */ /* 0x000fc80000800000 */
[----:B------:R-:W-:Y:S02]  /*0460*/  SEL R12, R10, 0x3fffffff, P0 ;  /* 0x3fffffff0a0c7807 */ /* 0x000fe40000000000 */
[----:B------:R-:W-:Y:S02]  /*0470*/  ISETP.NE.AND P0, PT, RZ, UR18, PT ;  /* 0x00000012ff007c0c */ /* 0x000fe4000bf05270 */
[----:B------:R-:W-:-:S13]  /*0480*/  ISETP.GE.AND P1, PT, R12, R11, PT ;  /* 0x0000000b0c00720c */ /* 0x000fda0003f26270 */
[----:B------:R-:W-:Y:S01]  /*0490*/  @!P1 STS [R4], R12 ;  /* 0x0000000c04009388 */ /* 0x000fe20000000800 */
[----:B------:R-:W-:Y:S06]  /*04a0*/  BAR.SYNC.DEFER_BLOCKING 0x0 ;  /* 0x0000000000007b1d */ /* 0x000fec0000010000 */
[----:B------:R-:W-:Y:S04]  /*04b0*/  @P0 LDS R10, [R8+UR14] ;  /* 0x0000000e080a0984 */ /* 0x000fe80008000800 */
[----:B------:R-:W-:Y:S04]  /*04c0*/  @P0 LDS R9, [R7+UR4+0x4] ;  /* 0x0000040407090984 */ /* 0x000fe80008000800 */
[----:B------:R-:W0:Y:S04]  /*04d0*/  @!P0 LDS R10, [R8+UR13] ;  /* 0x0000000d080a8984 */ /* 0x000e280008000800 */
[----:B------:R-:W1:Y:S04]  /*04e0*/  @!P0 LDS R9, [R7+UR5+0x4] ;  /* 0x0000040507098984 */ /* 0x000e680008000800 */
[----:B------:R-:W2:Y:S01]  /*04f0*/  LDS R11, [R4] ;  /* 0x00000000040b7984 */ /* 0x000ea20000000800 */
[C---:B0-----:R-:W-:Y:S01]  /*0500*/  ISETP.NE.AND P2, PT, R10.reuse, 0x3fffffff, PT ;  /* 0x3fffffff0a00780c */ /* 0x041fe20003f45270 */
[----:B-1----:R-:W-:Y:S01]  /*0510*/  IMAD.IADD R10, R10, 0x1, R9 ;  /* 0x000000010a0a7824 */ /* 0x002fe200078e0209 */
[----:B------:R-:W-:-:S04]  /*0520*/  ISETP.NE.AND P1, PT, R9, 0x3fffffff, PT ;  /* 0x3fffffff0900780c */ /* 0x000fc80003f25270 */
[----:B------:R-:W-:-:S04]  /*0530*/  SEL R10, R10, 0x3fffffff, P2 ;  /* 0x3fffffff0a0a7807 */ /* 0x000fc80001000000 */
[----:B------:R-:W-:-:S04]  /*0540*/  SEL R12, R10, 0x3fffffff, P1 ;  /* 0x3fffffff0a0c7807 */ /* 0x000fc80000800000 */
[----:B--2---:R-:W-:-:S13]  /*0550*/  ISETP.GE.AND P1, PT, R12, R11, PT ;  /* 0x0000000b0c00720c */ /* 0x004fda0003f26270 */
        /* <DEDUP_REMOVED lines=18> */
[----:B------:R1:W2:Y:S04]  /*0680*/  @!P0 LDS R9, [R7+UR5+0xc] ;  /* 0x00000c0507098984 */ /* 0x0002a80008000800 */
[----:B------:R-:W3:Y:S01]  /*0690*/  LDS R11, [R4] ;  /* 0x00000000040b7984 */ /* 0x000ee20000000800 */
[----:B-1----:R-:W-:Y:S01]  /*06a0*/  VIADD R7, R7, 0x10 ;  /* 0x0000001007077836 */ /* 0x002fe20000000000 */
[C---:B0-----:R-:W-:Y:S01]  /*06b0*/  ISETP.NE.AND P2, PT, R10.reuse, 0x3fffffff, PT ;  /* 0x3fffffff0a00780c */ /* 0x041fe20003f45270 */
[----:B--2---:R-:W-:Y:S01]  /*06c0*/  IMAD.IADD R10, R10, 0x1, R9 ;  /* 0x000000010a0a7824 */ /* 0x004fe200078e0209 */
[----:B------:R-:W-:Y:S01]  /*06d0*/  ISETP.NE.AND P1, PT, R9, 0x3fffffff, PT ;  /* 0x3fffffff0900780c */ /* 0x000fe20003f25270 */
[----:B------:R-:W-:-:S03]  /*06e0*/  IMAD.U32 R9, RZ, RZ, UR21 ;  /* 0x00000015ff097e24 */ /* 0x000fc6000f8e00ff */
[----:B------:R-:W-:Y:S01]  /*06f0*/  SEL R10, R10, 0x3fffffff, P2 ;  /* 0x3fffffff0a0a7807 */ /* 0x000fe20001000000 */
[----:B------:R-:W-:-:S03]  /*0700*/  IMAD R8, R9, 0x10, R8 ;  /* 0x0000001009087824 */ /* 0x000fc600078e0208 */
[----:B------:R-:W-:-:S04]  /*0710*/  SEL R10, R10, 0x3fffffff, P1 ;  /* 0x3fffffff0a0a7807 */ /* 0x000fc80000800000 */
[----:B---3--:R-:W-:-:S13]  /*0720*/  ISETP.GE.AND P1, PT, R10, R11, PT ;  /* 0x0000000b0a00720c */ /* 0x008fda0003f26270 */
[----:B------:R1:W-:Y:S01]  /*0730*/  @!P1 STS [R4], R10 ;  /* 0x0000000a04009388 */ /* 0x0003e20000000800 */
[----:B------:R-:W-:Y:S06]  /*0740*/  BAR.SYNC.DEFER_BLOCKING 0x0 ;  /* 0x0000000000007b1d */ /* 0x000fec0000010000 */
[----:B------:R-:W-:Y:S05]  /*0750*/  BRA.U UP1, `(.L_x_7) ;  /* 0xfffffffd010c7547 */ /* 0x000fea000b83ffff */
.L_x_6:
[----:B------:R-:W-:Y:S05]  /*0760*/  BRA.U !UP0, `(.L_x_5) ;  /* 0x0000000108607547 */ /* 0x000fea000b800000 */
[----:B------:R-:W0:Y:S01]  /*0770*/  LDC R9, c[0x0][0x38c] ;  /* 0x0000e300ff097b82 */ /* 0x000e220000000800 */
[----:B------:R-:W-:Y:S01]  /*0780*/  IMAD R0, R6, UR21, R0 ;  /* 0x0000001506007c24 */ /* 0x000fe2000f8e0200 */
[----:B------:R-:W-:Y:S01]  /*0790*/  UIADD3 UR6, UPT, UPT, -UR6, URZ, URZ ;  /* 0x000000ff06067290 */ /* 0x000fe2000fffe1ff */
[----:B------:R-:W-:Y:S02]  /*07a0*/  IMAD.IADD R5, R5, 0x1, R6 ;  /* 0x0000000105057824 */ /* 0x000fe400078e0206 */
[----:B------:R-:W-:Y:S02]  /*07b0*/  IMAD.SHL.U32 R0, R0, 0x4, RZ ;  /* 0x0000000400007824 */ /* 0x000fe400078e00ff */
[----:B------:R-:W-:-:S07]  /*07c0*/  IMAD.SHL.U32 R5, R5, 0x4, RZ ;  /* 0x0000000405057824 */ /* 0x000fce00078e00ff */
.L_x_8:
[----:B--2---:R-:W-:Y:S01]  /*07d0*/  @P0 LDS R7, [R0+UR5] ;  /* 0x0000000500070984 */ /* 0x004fe20008000800 */
[----:B------:R-:W-:-:S03]  /*07e0*/  UIADD3 UR6, UPT, UPT, UR6, 0x1, URZ ;  /* 0x0000000106067890 */ /* 0x000fc6000fffe0ff */
[----:B------:R-:W-:Y:S01]  /*07f0*/  @P0 LDS R6, [R5+UR4] ;  /* 0x0000000405060984 */ /* 0x000fe20008000800 */
[----:B------:R-:W-:-:S03]  /*0800*/  UISETP.NE.AND UP0, UPT, UR6, URZ, UPT ;  /* 0x000000ff0600728c */ /* 0x000fc6000bf05270 */
[----:B------:R0:W2:Y:S04]  /*0810*/  @!P0 LDS R7, [R0+UR4] ;  /* 0x0000000400078984 */ /* 0x0000a80008000800 */
[----:B------:R3:W4:Y:S04]  /*0820*/  @!P0 LDS R6, [R5+UR5] ;  /* 0x0000000505068984 */ /* 0x0007280008000800 */
[----:B------:R-:W5:Y:S01]  /*0830*/  LDS R8, [R4] ;  /* 0x0000000004087984 */ /* 0x000f620000000800 */
[----:B0-----:R-:W-:Y:S02]  /*0840*/  IMAD R0, R9, 0x4, R0 ;  /* 0x0000000409007824 */ /* 0x001fe400078e0200 */
[----:B---3--:R-:W-:Y:S01]  /*0850*/  VIADD R5, R5, 0x4 ;  /* 0x0000000405057836 */ /* 0x008fe20000000000 */
[C---:B--2---:R-:W-:Y:S01]  /*0860*/  ISETP.NE.AND P2, PT, R7.reuse, 0x3fffffff, PT ;  /* 0x3fffffff0700780c */ /* 0x044fe20003f45270 */
[----:B----4-:R-:W-:Y:S01]  /*0870*/  IMAD.IADD R7, R7, 0x1, R6 ;  /* 0x0000000107077824 */ /* 0x010fe200078e0206 */
[----:B------:R-:W-:-:S04]  /*0880*/  ISETP.NE.AND P1, PT, R6, 0x3fffffff, PT ;  /* 0x3fffffff0600780c */ /* 0x000fc80003f25270 */
[----:B------:R-:W-:-:S04]  /*0890*/  SEL R7, R7, 0x3fffffff, P2 ;  /* 0x3fffffff07077807 */ /* 0x000fc80001000000 */
[----:B------:R-:W-:-:S04]  /*08a0*/  SEL R7, R7, 0x3fffffff, P1 ;  /* 0x3fffffff07077807 */ /* 0x000fc80000800000 */
[----:B-----5:R-:W-:-:S13]  /*08b0*/  ISETP.GE.AND P1, PT, R7, R8, PT ;  /* 0x000000080700720c */ /* 0x020fda0003f26270 */
[----:B------:R2:W-:Y:S01]  /*08c0*/  @!P1 STS [R4], R7 ;  /* 0x0000000704009388 */ /* 0x0005e20000000800 */
[----:B------:R-:W-:Y:S06]  /*08d0*/  BAR.SYNC.DEFER_BLOCKING 0x0 ;  /* 0x0000000000007b1d */ /* 0x000fec0000010000 */
[----:B------:R-:W-:Y:S05]  /*08e0*/  BRA.U UP0, `(.L_x_8) ;  /* 0xfffffffd00b87547 */ /* 0x000fea000b83ffff */
.L_x_5:
[----:B------:R-:W3:Y:S04]  /*08f0*/  LDS R5, [R4] ;  /* 0x0000000004057984 */ /* 0x000ee80000000800 */
[----:B---3--:R-:W-:Y:S01]  /*0900*/  STG.E desc[UR16][R2.64], R5 ;  /* 0x0000000502007986 */ /* 0x008fe2000c101910 */
[----:B------:R-:W-:Y:S05]  /*0910*/  EXIT ;  /* 0x000000000000794d */ /* 0x000fea0003800000 */
.L_x_9:
        /* <DEDUP_REMOVED lines=14> */
.L_x_16:


//--------------------- .text._Z6phase1Piiii      --------------------------
	.section	.text._Z6phase1Piiii,"ax",@progbits
	.align	128
        .global         _Z6phase1Piiii
        .type           _Z6phase1Piiii,@function
        .size           _Z6phase1Piiii,(.L_x_17 - _Z6phase1Piiii)
        .other          _Z6phase1Piiii,@"STO_CUDA_ENTRY STV_DEFAULT"
_Z6phase1Piiii:
.text._Z6phase1Piiii:
[----:B------:R-:W-:Y:S01]  /*0000*/  LDC R1, c[0x0][0x37c] ;  /* 0x0000df00ff017b82 */ /* 0x000fe20000000800 */
[----:B------:R-:W0:Y:S01]  /*0010*/  S2R R6, SR_TID.Y ;  /* 0x0000000000067919 */ /* 0x000e220000002200 */
[----:B------:R-:W1:Y:S06]  /*0020*/  LDCU.64 UR8, c[0x0][0x388] ;  /* 0x00007100ff0877ac */ /* 0x000e6c0008000a00 */
[----:B------:R-:W2:Y:S01]  /*0030*/  LDC.64 R2, c[0x0][0x380] ;  /* 0x0000e000ff027b82 */ /* 0x000ea20000000a00 */
[----:B------:R-:W3:Y:S01]  /*0040*/  S2R R0, SR_TID.X ;  /* 0x0000000000007919 */ /* 0x000ee20000002100 */
[----:B------:R-:W0:Y:S01]  /*0050*/  LDCU UR4, c[0x0][0x390] ;  /* 0x00007200ff0477ac */ /* 0x000e220008000800 */
[----:B------:R-:W4:Y:S01]  /*0060*/  LDCU.64 UR6, c[0x0][0x358] ;  /* 0x00006b00ff0677ac */ /* 0x000f220008000a00 */
[----:B-1----:R-:W-:-:S04]  /*0070*/  IMAD.U32 R5, RZ, RZ, UR9 ;  /* 0x00000009ff057e24 */ /* 0x002fc8000f8e00ff */
[C---:B0-----:R-:W-:Y:S02]  /*0080*/  IMAD R4, R5.reuse, UR4, R6 ;  /* 0x0000000405047c24 */ /* 0x041fe4000f8e0206 */
[----:B---3--:R-:W-:-:S04]  /*0090*/  IMAD R7, R5, UR4, R0 ;  /* 0x0000000405077c24 */ /* 0x008fc8000f8e0200 */
[----:B------:R-:W-:-:S04]  /*00a0*/  IMAD R7, R4, UR8, R7 ;  /* 0x0000000804077c24 */ /* 0x000fc8000f8e0207 */
[----:B--2---:R-:W-:-:S05]  /*00b0*/  IMAD.WIDE R2, R7, 0x4, R2 ;  /* 0x0000000407027825 */ /* 0x004fca00078e0202 */
[----:B----4-:R-:W2:Y:S01]  /*00c0*/  LDG.E R9, desc[UR6][R2.64] ;  /* 0x0000000602097981 */ /* 0x010ea2000c1e1900 */
[----:B------:R-:W0:Y:S01]  /*00d0*/  S2UR UR5, SR_CgaCtaId ;  /* 0x00000000000579c3 */ /* 0x000e220000008800 */
[----:B------:R-:W-:Y:S01]  /*00e0*/  IMAD R7, R6, R5, RZ ;  /* 0x0000000506077224 */ /* 0x000fe200078e02ff */
[----:B------:R-:W-:Y:S01]  /*00f0*/  UMOV UR4, 0x400 ;  /* 0x0000040000047882 */ /* 0x000fe20000000000 */
[----:B------:R-:W-:Y:S02]  /*0100*/  ISETP.GE.AND P0, PT, R5, 0x1, PT ;  /* 0x000000010500780c */ /* 0x000fe40003f06270 */
[----:B------:R-:W-:Y:S01]  /*0110*/  IMAD.IADD R4, R7, 0x1, R0 ;  /* 0x0000000107047824 */ /* 0x000fe200078e0200 */
[----:B0-----:R-:W-:-:S06]  /*0120*/  ULEA UR4, UR5, UR4, 0x18 ;  /* 0x0000000405047291 */ /* 0x001fcc000f8ec0ff */
[----:B------:R-:W-:-:S05]  /*0130*/  LEA R4, R4, UR4, 0x2 ;  /* 0x0000000404047c11 */ /* 0x000fca000f8e10ff */
[----:B--2---:R0:W-:Y:S01]  /*0140*/  STS [R4], R9 ;  /* 0x0000000904007388 */ /* 0x0041e20000000800 */
[----:B------:R-:W-:Y:S06]  /*0150*/  BAR.SYNC.DEFER_BLOCKING 0x0 ;  /* 0x0000000000007b1d */ /* 0x000fec0000010000 */
[----:B------:R-:W-:Y:S05]  /*0160*/  @!P0 BRA `(.L_x_10) ;  /* 0x00000004005c8947 */ /* 0x000fea0003800000 */
[C---:B------:R-:W-:Y:S01]  /*0170*/  ISETP.GE.U32.AND P1, PT, R5.reuse, 0x4, PT ;  /* 0x000000040500780c */ /* 0x040fe20003f26070 */
[----:B------:R-:W-:Y:S01]  /*0180*/  IMAD.MOV.U32 R8, RZ, RZ, RZ ;  /* 0x000000ffff087224 */ /* 0x000fe200078e00ff */
[----:B------:R-:W-:-:S04]  /*0190*/  LOP3.LUT R6, R5, 0x3, RZ, 0xc0, !PT ;  /* 0x0000000305067812 */ /* 0x000fc800078ec0ff */
[----:B------:R-:W-:-:S07]  /*01a0*/  ISETP.NE.AND P0, PT, R6, RZ, PT ;  /* 0x000000ff0600720c */ /* 0x000fce0003f05270 */
[----:B------:R-:W-:Y:S06]  /*01b0*/  @!P1 BRA `(.L_x_11) ;  /* 0x0000000000ec9947 */ /* 0x000fec0003800000 */
[----:B0-----:R-:W0:Y:S01]  /*01c0*/  LDC R9, c[0x0][0x38c] ;  /* 0x0000e300ff097b82 */ /* 0x001e220000000800 */
[----:B------:R-:W-:Y:S02]  /*01d0*/  LEA R11, R7, UR4, 0x2 ;  /* 0x00000004070b7c11 */ /* 0x000fe4000f8e10ff */
[----:B------:R-:W-:Y:S02]  /*01e0*/  LOP3.LUT R8, R5, 0x7ffffffc, RZ, 0xc0, !PT ;  /* 0x7ffffffc05087812 */ /* 0x000fe400078ec0ff */
[----:B------:R-:W-:Y:S01]  /*01f0*/  LEA R10, R0, UR4, 0x2 ;  /* 0x00000004000a7c11 */ /* 0x000fe2000f8e10ff */
[----:B------:R-:W-:Y:S02]  /*0200*/  VIADD R11, R11, 0x8 ;  /* 0x000000080b0b7836 */ /* 0x000fe40000000000 */
[----:B------:R-:W-:-:S07]  /*0210*/  IMAD.MOV R12, RZ, RZ, -R8 ;  /* 0x000000ffff0c7224 */ /* 0x000fce00078e0a08 */
.L_x_12:
        /* <DEDUP_REMOVED lines=53> */
.L_x_11:
[----:B------:R-:W-:Y:S05]  /*0570*/  @!P0 BRA `(.L_x_10) ;  /* 0x0000000000588947 */ /* 0x000fea0003800000 */
[----:B------:R-:W1:Y:S01]  /*0580*/  LDC R11, c[0x0][0x38c] ;  /* 0x0000e300ff0b7b82 */ /* 0x000e620000000800 */
[----:B------:R-:W-:Y:S02]  /*0590*/  IMAD R0, R8, R5, R0 ;  /* 0x0000000508007224 */ /* 0x000fe400078e0200 */
[----:B------:R-:W-:Y:S02]  /*05a0*/  IMAD.IADD R7, R7, 0x1, R8 ;  /* 0x0000000107077824 */ /* 0x000fe400078e0208 */
[----:B------:R-:W-:Y:S01]  /*05b0*/  IMAD.MOV R6, RZ, RZ, -R6 ;  /* 0x000000ffff067224 */ /* 0x000fe200078e0a06 */
[----:B------:R-:W-:Y:S02]  /*05c0*/  LEA R0, R0, UR4, 0x2 ;  /* 0x0000000400007c11 */ /* 0x000fe4000f8e10ff */
[----:B------:R-:W-:-:S07]  /*05d0*/  LEA R7, R7, UR4, 0x2 ;  /* 0x0000000407077c11 */ /* 0x000fce000f8e10ff */
.L_x_13:
[----:B------:R1:W2:Y:S01]  /*05e0*/  LDS R8, [R0] ;  /* 0x0000000000087984 */ /* 0x0002a20000000800 */
[----:B------:R-:W-:-:S03]  /*05f0*/  VIADD R6, R6, 0x1 ;  /* 0x0000000106067836 */ /* 0x000fc60000000000 */
[----:B------:R3:W4:Y:S04]  /*0600*/  LDS R5, [R7] ;  /* 0x0000000007057984 */ /* 0x0007280000000800 */
[----:B0-----:R-:W0:Y:S01]  /*0610*/  LDS R9, [R4] ;  /* 0x0000000004097984 */ /* 0x001e220000000800 */
[----:B-1----:R-:W-:Y:S02]  /*0620*/  IMAD R0, R11, 0x4, R0 ;  /* 0x000000040b007824 */ /* 0x002fe400078e0200 */
[----:B---3--:R-:W-:Y:S01]  /*0630*/  VIADD R7, R7, 0x4 ;  /* 0x0000000407077836 */ /* 0x008fe20000000000 */
[----:B--2---:R-:W-:Y:S01]  /*0640*/  ISETP.NE.AND P1, PT, R8, 0x3fffffff, PT ;  /* 0x3fffffff0800780c */ /* 0x004fe20003f25270 */
[C---:B----4-:R-:W-:Y:S01]  /*0650*/  IMAD.IADD R8, R5.reuse, 0x1, R8 ;  /* 0x0000000105087824 */ /* 0x050fe200078e0208 */
[----:B------:R-:W-:-:S04]  /*0660*/  ISETP.NE.AND P0, PT, R5, 0x3fffffff, PT ;  /* 0x3fffffff0500780c */ /* 0x000fc80003f05270 */
[----:B------:R-:W-:-:S04]  /*0670*/  SEL R8, R8, 0x3fffffff, P1 ;  /* 0x3fffffff08087807 */ /* 0x000fc80000800000 */
[----:B------:R-:W-:-:S04]  /*0680*/  SEL R8, R8, 0x3fffffff, P0 ;  /* 0x3fffffff08087807 */ /* 0x000fc80000000000 */
[----:B0-----:R-:W-:-:S13]  /*0690*/  ISETP.GE.AND P0, PT, R8, R9, PT ;  /* 0x000000090800720c */ /* 0x001fda0003f06270 */
[----:B------:R2:W-:Y:S01]  /*06a0*/  @!P0 STS [R4], R8 ;  /* 0x0000000804008388 */ /* 0x0005e20000000800 */
[----:B------:R-:W-:Y:S01]  /*06b0*/  BAR.SYNC.DEFER_BLOCKING 0x0 ;  /* 0x0000000000007b1d */ /* 0x000fe20000010000 */
[----:B------:R-:W-:-:S13]  /*06c0*/  ISETP.NE.AND P0, PT, R6, RZ, PT ;  /* 0x000000ff0600720c */ /* 0x000fda0003f05270 */
[----:B--2---:R-:W-:Y:S05]  /*06d0*/  @P0 BRA `(.L_x_13) ;  /* 0xfffffffc00c00947 */ /* 0x004fea000383ffff */
.L_x_10:
[----:B------:R-:W1:Y:S04]  /*06e0*/  LDS R5, [R4] ;  /* 0x0000000004057984 */ /* 0x000e680000000800 */
[----:B-1----:R-:W-:Y:S01]  /*06f0*/  STG.E desc[UR6][R2.64], R5 ;  /* 0x0000000502007986 */ /* 0x002fe2000c101906 */
[----:B------:R-:W-:Y:S05]  /*0700*/  EXIT ;  /* 0x000000000000794d */ /* 0x000fea0003800000 */
.L_x_14:
        /* <DEDUP_REMOVED lines=15> */
.L_x_17:


//--------------------- .nv.shared._Z6phase3Piiiii --------------------------
	.section	.nv.shared._Z6phase3Piiiii,"aw",@nobits
	.sectionflags	@""
	.align	4
.nv.shared._Z6phase3Piiiii:
	.zero		13312


//--------------------- .nv.shared.reserved.0     --------------------------
	.section	.nv.shared.reserved.0,"aw",@nobits
	.weak		__nv_reservedSMEM_offset_0_alias
	.size		__nv_reservedSMEM_offset_0_alias, 0, 64
	.other		__nv_reservedSMEM_offset_0_alias,@"STO_CUDA_RESERVED_SHARED STV_DEFAULT"
__nv_reservedSMEM_offset_0_alias:
	.zero		0
	.zero		64


//--------------------- .nv.shared._Z6phase2Piiiii --------------------------
	.section	.nv.shared._Z6phase2Piiiii,"aw",@nobits
	.sectionflags	@""
	.align	4
.nv.shared._Z6phase2Piiiii:
	.zero		9216


//--------------------- .nv.shared._Z6phase1Piiii --------------------------
	.section	.nv.shared._Z6phase1Piiii,"aw",@nobits
	.sectionflags	@""
	.align	4
.nv.shared._Z6phase1Piiii:
	.zero		5120


//--------------------- .nv.constant0._Z6phase3Piiiii --------------------------
	.section	.nv.constant0._Z6phase3Piiiii,"a",@progbits
	.sectionflags	@""
	.align	4
.nv.constant0._Z6phase3Piiiii:
	.zero		920


//--------------------- .nv.constant0._Z6phase2Piiiii --------------------------
	.section	.nv.constant0._Z6phase2Piiiii,"a",@progbits
	.sectionflags	@""
	.align	4
.nv.constant0._Z6phase2Piiiii:
	.zero		920


//--------------------- .nv.constant0._Z6phase1Piiii --------------------------
	.section	.nv.constant0._Z6phase1Piiii,"a",@progbits
	.sectionflags	@""
	.align	4
.nv.constant0._Z6phase1Piiii:
	.zero		916


//--------------------- SYMBOLS --------------------------

	.type		.nv.reservedSmem.offset0,@object
	.size		.nv.reservedSmem.offset0,0x4
	.type		.nv.reservedSmem.cap,@object
	.size		.nv.reservedSmem.cap,0x4
